//
// Generated by NVIDIA NVVM Compiler
//
// Compiler Build ID: CL-36424714
// Cuda compilation tools, release 13.0, V13.0.88
// Based on NVVM 20.0.0
//

.version 9.0
.target sm_100
.address_size 64

	// .globl	drift_simple
.func  (.param .align 16 .b8 func_retval0[16]) __internal_trig_reduction_slowpathd
(
	.param .b64 __internal_trig_reduction_slowpathd_param_0
)
;
.extern .shared .align 16 .b8 shared[];
.extern .shared .align 16 .b8 block_hist[];
.global .align 8 .b8 __cudart_i2opi_d[144] = {8, 93, 141, 31, 177, 95, 251, 107, 234, 146, 82, 138, 247, 57, 7, 61, 123, 241, 229, 235, 199, 186, 39, 117, 45, 234, 95, 158, 102, 63, 70, 79, 183, 9, 203, 39, 207, 126, 54, 109, 31, 109, 10, 90, 139, 17, 47, 239, 15, 152, 5, 222, 255, 151, 248, 31, 59, 40, 249, 189, 139, 95, 132, 156, 244, 57, 83, 131, 57, 214, 145, 57, 65, 126, 95, 180, 38, 112, 156, 233, 132, 68, 187, 46, 245, 53, 130, 232, 62, 167, 41, 177, 28, 235, 29, 254, 28, 146, 209, 9, 234, 46, 73, 6, 224, 210, 77, 66, 58, 110, 36, 183, 97, 197, 187, 222, 171, 99, 81, 254, 65, 144, 67, 60, 153, 149, 98, 219, 192, 221, 52, 245, 209, 87, 39, 252, 41, 21, 68, 78, 110, 131, 249, 162};
.global .align 16 .b8 __cudart_sin_cos_coeffs[128] = {70, 210, 176, 44, 241, 229, 90, 190, 146, 227, 172, 105, 227, 29, 199, 62, 161, 98, 219, 25, 160, 1, 42, 191, 24, 8, 17, 17, 17, 17, 129, 63, 84, 85, 85, 85, 85, 85, 197, 191, 0, 0, 0, 0, 0, 0, 0, 0, 0, 0, 0, 0, 0, 0, 0, 0, 100, 129, 253, 32, 131, 255, 168, 189, 40, 133, 239, 193, 167, 238, 33, 62, 217, 230, 6, 142, 79, 126, 146, 190, 233, 188, 221, 25, 160, 1, 250, 62, 71, 93, 193, 22, 108, 193, 86, 191, 81, 85, 85, 85, 85, 85, 165, 63, 0, 0, 0, 0, 0, 0, 224, 191, 0, 0, 0, 0, 0, 0, 240, 63};

.visible .entry drift_simple(
	.param .u64 .ptr .align 1 drift_simple_param_0,
	.param .u64 .ptr .align 1 drift_simple_param_1,
	.param .f64 drift_simple_param_2,
	.param .f64 drift_simple_param_3,
	.param .f64 drift_simple_param_4,
	.param .f64 drift_simple_param_5,
	.param .u32 drift_simple_param_6
)
{
	.reg .pred 	%p<3>;
	.reg .b32 	%r<11>;
	.reg .b64 	%rd<8>;
	.reg .b64 	%fd<12>;

	ld.param.u64 	%rd3, [drift_simple_param_0];
	ld.param.u64 	%rd4, [drift_simple_param_1];
	ld.param.f64 	%fd2, [drift_simple_param_2];
	ld.param.f64 	%fd3, [drift_simple_param_3];
	ld.param.f64 	%fd4, [drift_simple_param_4];
	ld.param.f64 	%fd5, [drift_simple_param_5];
	ld.param.u32 	%r6, [drift_simple_param_6];
	mov.u32 	%r7, %tid.x;
	mov.u32 	%r1, %ntid.x;
	mov.u32 	%r8, %ctaid.x;
	mad.lo.s32 	%r10, %r1, %r8, %r7;
	mul.f64 	%fd6, %fd2, %fd3;
	mul.f64 	%fd7, %fd4, %fd4;
	mul.f64 	%fd8, %fd7, %fd5;
	div.rn.f64 	%fd1, %fd6, %fd8;
	setp.ge.s32 	%p1, %r10, %r6;
	@%p1 bra 	$L__BB0_3;
	mov.u32 	%r9, %nctaid.x;
	mul.lo.s32 	%r3, %r1, %r9;
	cvta.to.global.u64 	%rd1, %rd4;
	cvta.to.global.u64 	%rd2, %rd3;
$L__BB0_2:
	mul.wide.s32 	%rd5, %r10, 8;
	add.s64 	%rd6, %rd1, %rd5;
	ld.global.nc.f64 	%fd9, [%rd6];
	add.s64 	%rd7, %rd2, %rd5;
	ld.global.f64 	%fd10, [%rd7];
	fma.rn.f64 	%fd11, %fd1, %fd9, %fd10;
	st.global.f64 	[%rd7], %fd11;
	add.s32 	%r10, %r10, %r3;
	setp.lt.s32 	%p2, %r10, %r6;
	@%p2 bra 	$L__BB0_2;
$L__BB0_3:
	ret;

}
	// .globl	kick_single_harmonic
.visible .entry kick_single_harmonic(
	.param .u64 .ptr .align 1 kick_single_harmonic_param_0,
	.param .u64 .ptr .align 1 kick_single_harmonic_param_1,
	.param .f64 kick_single_harmonic_param_2,
	.param .f64 kick_single_harmonic_param_3,
	.param .f64 kick_single_harmonic_param_4,
	.param .f64 kick_single_harmonic_param_5,
	.param .u32 kick_single_harmonic_param_6,
	.param .f64 kick_single_harmonic_param_7
)
{
	.reg .pred 	%p<7>;
	.reg .b32 	%r<20>;
	.reg .b64 	%rd<13>;
	.reg .b64 	%fd<44>;

	ld.param.u64 	%rd3, [kick_single_harmonic_param_0];
	ld.param.u64 	%rd4, [kick_single_harmonic_param_1];
	ld.param.f64 	%fd8, [kick_single_harmonic_param_2];
	ld.param.f64 	%fd9, [kick_single_harmonic_param_3];
	ld.param.f64 	%fd10, [kick_single_harmonic_param_4];
	ld.param.f64 	%fd11, [kick_single_harmonic_param_5];
	ld.param.u32 	%r9, [kick_single_harmonic_param_6];
	ld.param.f64 	%fd12, [kick_single_harmonic_param_7];
	mov.u32 	%r10, %tid.x;
	mov.u32 	%r1, %ntid.x;
	mov.u32 	%r11, %ctaid.x;
	mad.lo.s32 	%r18, %r1, %r11, %r10;
	setp.ge.s32 	%p1, %r18, %r9;
	@%p1 bra 	$L__BB1_7;
	mul.f64 	%fd1, %fd8, %fd9;
	mov.u32 	%r12, %nctaid.x;
	mul.lo.s32 	%r3, %r1, %r12;
	cvta.to.global.u64 	%rd1, %rd3;
	cvta.to.global.u64 	%rd2, %rd4;
	mov.u64 	%rd9, __cudart_sin_cos_coeffs;
$L__BB1_2:
	mul.wide.s32 	%rd5, %r18, 8;
	add.s64 	%rd6, %rd1, %rd5;
	ld.global.nc.f64 	%fd13, [%rd6];
	fma.rn.f64 	%fd2, %fd10, %fd13, %fd11;
	abs.f64 	%fd3, %fd2;
	setp.neu.f64 	%p2, %fd3, 0d7FF0000000000000;
	@%p2 bra 	$L__BB1_4;
	mov.f64 	%fd19, 0d0000000000000000;
	mul.rn.f64 	%fd43, %fd2, %fd19;
	mov.b32 	%r19, 0;
	bra.uni 	$L__BB1_6;
$L__BB1_4:
	mul.f64 	%fd14, %fd2, 0d3FE45F306DC9C883;
	cvt.rni.s32.f64 	%r19, %fd14;
	cvt.rn.f64.s32 	%fd15, %r19;
	fma.rn.f64 	%fd16, %fd15, 0dBFF921FB54442D18, %fd2;
	fma.rn.f64 	%fd17, %fd15, 0dBC91A62633145C00, %fd16;
	fma.rn.f64 	%fd43, %fd15, 0dB97B839A252049C0, %fd17;
	setp.ltu.f64 	%p3, %fd3, 0d41E0000000000000;
	@%p3 bra 	$L__BB1_6;
	{ // callseq 0, 0
	.param .b64 param0;
	st.param.f64 	[param0], %fd2;
	.param .align 16 .b8 retval0[16];
	call.uni (retval0), 
	__internal_trig_reduction_slowpathd, 
	(
	param0
	);
	ld.param.f64 	%fd43, [retval0];
	ld.param.b32 	%r19, [retval0+8];
	} // callseq 0
$L__BB1_6:
	shl.b32 	%r15, %r19, 6;
	cvt.u64.u32 	%rd7, %r15;
	and.b64  	%rd8, %rd7, 64;
	add.s64 	%rd10, %rd9, %rd8;
	mul.rn.f64 	%fd20, %fd43, %fd43;
	and.b32  	%r16, %r19, 1;
	setp.eq.b32 	%p4, %r16, 1;
	selp.f64 	%fd21, 0dBDA8FF8320FD8164, 0d3DE5DB65F9785EBA, %p4;
	ld.global.nc.v2.f64 	{%fd22, %fd23}, [%rd10];
	fma.rn.f64 	%fd24, %fd21, %fd20, %fd22;
	fma.rn.f64 	%fd25, %fd24, %fd20, %fd23;
	ld.global.nc.v2.f64 	{%fd26, %fd27}, [%rd10+16];
	fma.rn.f64 	%fd28, %fd25, %fd20, %fd26;
	fma.rn.f64 	%fd29, %fd28, %fd20, %fd27;
	ld.global.nc.v2.f64 	{%fd30, %fd31}, [%rd10+32];
	fma.rn.f64 	%fd32, %fd29, %fd20, %fd30;
	fma.rn.f64 	%fd33, %fd32, %fd20, %fd31;
	fma.rn.f64 	%fd34, %fd33, %fd43, %fd43;
	fma.rn.f64 	%fd35, %fd33, %fd20, 0d3FF0000000000000;
	selp.f64 	%fd36, %fd35, %fd34, %p4;
	and.b32  	%r17, %r19, 2;
	setp.eq.s32 	%p5, %r17, 0;
	mov.f64 	%fd37, 0d0000000000000000;
	sub.f64 	%fd38, %fd37, %fd36;
	selp.f64 	%fd39, %fd36, %fd38, %p5;
	fma.rn.f64 	%fd40, %fd1, %fd39, %fd12;
	mul.wide.s32 	%rd11, %r18, 8;
	add.s64 	%rd12, %rd2, %rd11;
	ld.global.f64 	%fd41, [%rd12];
	add.f64 	%fd42, %fd41, %fd40;
	st.global.f64 	[%rd12], %fd42;
	add.s32 	%r18, %r18, %r3;
	setp.lt.s32 	%p6, %r18, %r9;
	@%p6 bra 	$L__BB1_2;
$L__BB1_7:
	ret;

}
	// .globl	kick_multi_harmonic
.visible .entry kick_multi_harmonic(
	.param .u64 .ptr .align 1 kick_multi_harmonic_param_0,
	.param .u64 .ptr .align 1 kick_multi_harmonic_param_1,
	.param .u32 kick_multi_harmonic_param_2,
	.param .f64 kick_multi_harmonic_param_3,
	.param .u64 .ptr .align 1 kick_multi_harmonic_param_4,
	.param .u64 .ptr .align 1 kick_multi_harmonic_param_5,
	.param .u64 .ptr .align 1 kick_multi_harmonic_param_6,
	.param .u32 kick_multi_harmonic_param_7,
	.param .f64 kick_multi_harmonic_param_8
)
{
	.reg .pred 	%p<73>;
	.reg .b32 	%r<167>;
	.reg .b64 	%rd<103>;
	.reg .b64 	%fd<527>;

	ld.param.u64 	%rd12, [kick_multi_harmonic_param_0];
	ld.param.u64 	%rd13, [kick_multi_harmonic_param_1];
	ld.param.u32 	%r59, [kick_multi_harmonic_param_2];
	ld.param.f64 	%fd116, [kick_multi_harmonic_param_3];
	ld.param.u64 	%rd14, [kick_multi_harmonic_param_4];
	ld.param.u64 	%rd15, [kick_multi_harmonic_param_5];
	ld.param.u64 	%rd16, [kick_multi_harmonic_param_6];
	ld.param.u32 	%r60, [kick_multi_harmonic_param_7];
	cvta.to.global.u64 	%rd1, %rd13;
	cvta.to.global.u64 	%rd2, %rd16;
	cvta.to.global.u64 	%rd3, %rd12;
	cvta.to.global.u64 	%rd4, %rd15;
	cvta.to.global.u64 	%rd5, %rd14;
	mov.u32 	%r61, %tid.x;
	mov.u32 	%r1, %ntid.x;
	mov.u32 	%r62, %ctaid.x;
	mad.lo.s32 	%r2, %r1, %r62, %r61;
	setp.gt.s32 	%p1, %r59, 2;
	@%p1 bra 	$L__BB2_7;
	ld.param.u32 	%r142, [kick_multi_harmonic_param_2];
	setp.eq.s32 	%p4, %r142, 1;
	@%p4 bra 	$L__BB2_17;
	ld.param.u32 	%r143, [kick_multi_harmonic_param_2];
	setp.eq.s32 	%p5, %r143, 2;
	@%p5 bra 	$L__BB2_3;
	bra.uni 	$L__BB2_21;
$L__BB2_3:
	setp.ge.s32 	%p38, %r2, %r60;
	@%p38 bra 	$L__BB2_78;
	ld.global.nc.f64 	%fd325, [%rd5];
	mul.f64 	%fd7, %fd116, %fd325;
	ld.global.nc.f64 	%fd8, [%rd4];
	ld.global.nc.f64 	%fd9, [%rd2];
	mov.u64 	%rd60, __cudart_sin_cos_coeffs;
$L__BB2_5:
	ld.param.u64 	%rd98, [kick_multi_harmonic_param_0];
	cvta.to.global.u64 	%rd55, %rd98;
	mul.wide.s32 	%rd56, %r2, 8;
	add.s64 	%rd57, %rd55, %rd56;
	ld.global.nc.f64 	%fd47, [%rd57];
	fma.rn.f64 	%fd48, %fd8, %fd47, %fd9;
	abs.f64 	%fd49, %fd48;
	setp.neu.f64 	%p39, %fd49, 0d7FF0000000000000;
	@%p39 bra 	$L__BB2_44;
	mov.f64 	%fd331, 0d0000000000000000;
	mul.rn.f64 	%fd518, %fd48, %fd331;
	mov.b32 	%r155, 0;
	bra.uni 	$L__BB2_46;
$L__BB2_7:
	ld.param.u32 	%r140, [kick_multi_harmonic_param_2];
	setp.eq.s32 	%p2, %r140, 3;
	@%p2 bra 	$L__BB2_13;
	ld.param.u32 	%r141, [kick_multi_harmonic_param_2];
	setp.ne.s32 	%p3, %r141, 4;
	@%p3 bra 	$L__BB2_21;
	setp.ge.s32 	%p6, %r2, %r60;
	@%p6 bra 	$L__BB2_78;
	ld.global.nc.f64 	%fd118, [%rd5];
	mul.f64 	%fd1, %fd116, %fd118;
	ld.global.nc.f64 	%fd2, [%rd4];
	ld.global.nc.f64 	%fd3, [%rd2];
	mov.u64 	%rd22, __cudart_sin_cos_coeffs;
$L__BB2_11:
	ld.param.u64 	%rd96, [kick_multi_harmonic_param_0];
	cvta.to.global.u64 	%rd17, %rd96;
	mul.wide.s32 	%rd18, %r2, 8;
	add.s64 	%rd19, %rd17, %rd18;
	ld.global.nc.f64 	%fd85, [%rd19];
	fma.rn.f64 	%fd86, %fd2, %fd85, %fd3;
	abs.f64 	%fd87, %fd86;
	setp.neu.f64 	%p7, %fd87, 0d7FF0000000000000;
	@%p7 bra 	$L__BB2_62;
	mov.f64 	%fd124, 0d0000000000000000;
	mul.rn.f64 	%fd523, %fd86, %fd124;
	mov.b32 	%r162, 0;
	bra.uni 	$L__BB2_64;
$L__BB2_13:
	setp.ge.s32 	%p24, %r2, %r60;
	@%p24 bra 	$L__BB2_78;
	ld.global.nc.f64 	%fd236, [%rd5];
	mul.f64 	%fd4, %fd116, %fd236;
	ld.global.nc.f64 	%fd5, [%rd4];
	ld.global.nc.f64 	%fd6, [%rd2];
	mov.u64 	%rd43, __cudart_sin_cos_coeffs;
$L__BB2_15:
	ld.param.u64 	%rd97, [kick_multi_harmonic_param_0];
	cvta.to.global.u64 	%rd38, %rd97;
	mul.wide.s32 	%rd39, %r2, 8;
	add.s64 	%rd40, %rd38, %rd39;
	ld.global.nc.f64 	%fd62, [%rd40];
	fma.rn.f64 	%fd63, %fd5, %fd62, %fd6;
	abs.f64 	%fd64, %fd63;
	setp.neu.f64 	%p25, %fd64, 0d7FF0000000000000;
	@%p25 bra 	$L__BB2_51;
	mov.f64 	%fd242, 0d0000000000000000;
	mul.rn.f64 	%fd520, %fd63, %fd242;
	mov.b32 	%r158, 0;
	bra.uni 	$L__BB2_53;
$L__BB2_17:
	setp.ge.s32 	%p48, %r2, %r60;
	@%p48 bra 	$L__BB2_78;
	ld.global.nc.f64 	%fd385, [%rd5];
	mul.f64 	%fd10, %fd116, %fd385;
	ld.global.nc.f64 	%fd11, [%rd4];
	ld.global.nc.f64 	%fd12, [%rd2];
	mov.u32 	%r114, %nctaid.x;
	mul.lo.s32 	%r3, %r1, %r114;
	mov.u64 	%rd72, __cudart_sin_cos_coeffs;
$L__BB2_19:
	mul.wide.s32 	%rd68, %r2, 8;
	add.s64 	%rd69, %rd3, %rd68;
	ld.global.nc.f64 	%fd386, [%rd69];
	fma.rn.f64 	%fd41, %fd11, %fd386, %fd12;
	abs.f64 	%fd42, %fd41;
	setp.neu.f64 	%p49, %fd42, 0d7FF0000000000000;
	@%p49 bra 	$L__BB2_41;
	mov.f64 	%fd392, 0d0000000000000000;
	mul.rn.f64 	%fd517, %fd41, %fd392;
	mov.b32 	%r153, 0;
	bra.uni 	$L__BB2_43;
$L__BB2_21:
	setp.ge.s32 	%p54, %r2, %r60;
	@%p54 bra 	$L__BB2_78;
	ld.param.u32 	%r144, [kick_multi_harmonic_param_2];
	setp.gt.s32 	%p55, %r144, 0;
	mov.u32 	%r120, %nctaid.x;
	mul.lo.s32 	%r4, %r1, %r120;
	@%p55 bra 	$L__BB2_23;
	bra.uni 	$L__BB2_77;
$L__BB2_23:
	mov.u64 	%rd84, __cudart_sin_cos_coeffs;
$L__BB2_24:
	ld.param.u32 	%r145, [kick_multi_harmonic_param_2];
	ld.param.u64 	%rd99, [kick_multi_harmonic_param_0];
	and.b32  	%r121, %r145, 2147483646;
	neg.s32 	%r148, %r121;
	cvta.to.global.u64 	%rd78, %rd99;
	mul.wide.s32 	%rd79, %r2, 8;
	add.s64 	%rd80, %rd78, %rd79;
	ld.global.nc.f64 	%fd13, [%rd80];
	add.s64 	%rd81, %rd1, %rd79;
	ld.global.f64 	%fd516, [%rd81];
	mov.u64 	%rd100, %rd5;
	mov.u64 	%rd101, %rd4;
	mov.u64 	%rd102, %rd2;
$L__BB2_25:
	ld.global.nc.f64 	%fd16, [%rd100];
	ld.global.nc.f64 	%fd418, [%rd101];
	ld.global.nc.f64 	%fd419, [%rd102];
	fma.rn.f64 	%fd17, %fd13, %fd418, %fd419;
	abs.f64 	%fd18, %fd17;
	setp.eq.f64 	%p57, %fd18, 0d7FF0000000000000;
	@%p57 bra 	$L__BB2_28;
	mul.f64 	%fd420, %fd17, 0d3FE45F306DC9C883;
	cvt.rni.s32.f64 	%r149, %fd420;
	cvt.rn.f64.s32 	%fd421, %r149;
	fma.rn.f64 	%fd422, %fd421, 0dBFF921FB54442D18, %fd17;
	fma.rn.f64 	%fd423, %fd421, 0dBC91A62633145C00, %fd422;
	fma.rn.f64 	%fd513, %fd421, 0dB97B839A252049C0, %fd423;
	setp.ltu.f64 	%p58, %fd18, 0d41E0000000000000;
	@%p58 bra 	$L__BB2_29;
	{ // callseq 11, 0
	.param .b64 param0;
	st.param.f64 	[param0], %fd17;
	.param .align 16 .b8 retval0[16];
	call.uni (retval0), 
	__internal_trig_reduction_slowpathd, 
	(
	param0
	);
	ld.param.f64 	%fd513, [retval0];
	ld.param.b32 	%r149, [retval0+8];
	} // callseq 11
	bra.uni 	$L__BB2_29;
$L__BB2_28:
	mov.f64 	%fd425, 0d0000000000000000;
	mul.rn.f64 	%fd513, %fd17, %fd425;
	mov.b32 	%r149, 0;
$L__BB2_29:
	shl.b32 	%r124, %r149, 6;
	cvt.u64.u32 	%rd82, %r124;
	and.b64  	%rd83, %rd82, 64;
	add.s64 	%rd85, %rd84, %rd83;
	mul.rn.f64 	%fd426, %fd513, %fd513;
	and.b32  	%r125, %r149, 1;
	setp.eq.b32 	%p59, %r125, 1;
	selp.f64 	%fd427, 0dBDA8FF8320FD8164, 0d3DE5DB65F9785EBA, %p59;
	ld.global.nc.v2.f64 	{%fd428, %fd429}, [%rd85];
	fma.rn.f64 	%fd430, %fd427, %fd426, %fd428;
	fma.rn.f64 	%fd431, %fd430, %fd426, %fd429;
	ld.global.nc.v2.f64 	{%fd432, %fd433}, [%rd85+16];
	fma.rn.f64 	%fd434, %fd431, %fd426, %fd432;
	fma.rn.f64 	%fd435, %fd434, %fd426, %fd433;
	ld.global.nc.v2.f64 	{%fd436, %fd437}, [%rd85+32];
	fma.rn.f64 	%fd438, %fd435, %fd426, %fd436;
	fma.rn.f64 	%fd439, %fd438, %fd426, %fd437;
	fma.rn.f64 	%fd440, %fd439, %fd513, %fd513;
	fma.rn.f64 	%fd441, %fd439, %fd426, 0d3FF0000000000000;
	selp.f64 	%fd442, %fd441, %fd440, %p59;
	and.b32  	%r126, %r149, 2;
	setp.eq.s32 	%p60, %r126, 0;
	mov.f64 	%fd443, 0d0000000000000000;
	sub.f64 	%fd444, %fd443, %fd442;
	selp.f64 	%fd445, %fd442, %fd444, %p60;
	mul.f64 	%fd446, %fd116, %fd16;
	fma.rn.f64 	%fd23, %fd446, %fd445, %fd516;
	ld.global.nc.f64 	%fd24, [%rd100+8];
	ld.global.nc.f64 	%fd447, [%rd101+8];
	ld.global.nc.f64 	%fd448, [%rd102+8];
	fma.rn.f64 	%fd25, %fd13, %fd447, %fd448;
	abs.f64 	%fd26, %fd25;
	setp.eq.f64 	%p61, %fd26, 0d7FF0000000000000;
	@%p61 bra 	$L__BB2_32;
	mul.f64 	%fd449, %fd25, 0d3FE45F306DC9C883;
	cvt.rni.s32.f64 	%r150, %fd449;
	cvt.rn.f64.s32 	%fd450, %r150;
	fma.rn.f64 	%fd451, %fd450, 0dBFF921FB54442D18, %fd25;
	fma.rn.f64 	%fd452, %fd450, 0dBC91A62633145C00, %fd451;
	fma.rn.f64 	%fd514, %fd450, 0dB97B839A252049C0, %fd452;
	setp.ltu.f64 	%p62, %fd26, 0d41E0000000000000;
	@%p62 bra 	$L__BB2_33;
	{ // callseq 12, 0
	.param .b64 param0;
	st.param.f64 	[param0], %fd25;
	.param .align 16 .b8 retval0[16];
	call.uni (retval0), 
	__internal_trig_reduction_slowpathd, 
	(
	param0
	);
	ld.param.f64 	%fd514, [retval0];
	ld.param.b32 	%r150, [retval0+8];
	} // callseq 12
	bra.uni 	$L__BB2_33;
$L__BB2_32:
	mov.f64 	%fd454, 0d0000000000000000;
	mul.rn.f64 	%fd514, %fd25, %fd454;
	mov.b32 	%r150, 0;
$L__BB2_33:
	shl.b32 	%r129, %r150, 6;
	cvt.u64.u32 	%rd86, %r129;
	and.b64  	%rd87, %rd86, 64;
	add.s64 	%rd89, %rd84, %rd87;
	mul.rn.f64 	%fd455, %fd514, %fd514;
	and.b32  	%r130, %r150, 1;
	setp.eq.b32 	%p63, %r130, 1;
	selp.f64 	%fd456, 0dBDA8FF8320FD8164, 0d3DE5DB65F9785EBA, %p63;
	ld.global.nc.v2.f64 	{%fd457, %fd458}, [%rd89];
	fma.rn.f64 	%fd459, %fd456, %fd455, %fd457;
	fma.rn.f64 	%fd460, %fd459, %fd455, %fd458;
	ld.global.nc.v2.f64 	{%fd461, %fd462}, [%rd89+16];
	fma.rn.f64 	%fd463, %fd460, %fd455, %fd461;
	fma.rn.f64 	%fd464, %fd463, %fd455, %fd462;
	ld.global.nc.v2.f64 	{%fd465, %fd466}, [%rd89+32];
	fma.rn.f64 	%fd467, %fd464, %fd455, %fd465;
	fma.rn.f64 	%fd468, %fd467, %fd455, %fd466;
	fma.rn.f64 	%fd469, %fd468, %fd514, %fd514;
	fma.rn.f64 	%fd470, %fd468, %fd455, 0d3FF0000000000000;
	selp.f64 	%fd471, %fd470, %fd469, %p63;
	and.b32  	%r131, %r150, 2;
	setp.eq.s32 	%p64, %r131, 0;
	mov.f64 	%fd472, 0d0000000000000000;
	sub.f64 	%fd473, %fd472, %fd471;
	selp.f64 	%fd474, %fd471, %fd473, %p64;
	mul.f64 	%fd475, %fd116, %fd24;
	fma.rn.f64 	%fd516, %fd475, %fd474, %fd23;
	add.s32 	%r148, %r148, 2;
	add.s64 	%rd102, %rd102, 16;
	add.s64 	%rd101, %rd101, 16;
	add.s64 	%rd100, %rd100, 16;
	setp.ne.s32 	%p65, %r148, 0;
	@%p65 bra 	$L__BB2_25;
	ld.param.u32 	%r146, [kick_multi_harmonic_param_2];
	and.b32  	%r132, %r146, 1;
	setp.eq.b32 	%p66, %r132, 1;
	not.pred 	%p67, %p66;
	@%p67 bra 	$L__BB2_40;
	ld.global.nc.f64 	%fd32, [%rd100];
	ld.global.nc.f64 	%fd476, [%rd101];
	ld.global.nc.f64 	%fd477, [%rd102];
	fma.rn.f64 	%fd33, %fd13, %fd476, %fd477;
	abs.f64 	%fd34, %fd33;
	setp.eq.f64 	%p68, %fd34, 0d7FF0000000000000;
	@%p68 bra 	$L__BB2_38;
	mul.f64 	%fd478, %fd33, 0d3FE45F306DC9C883;
	cvt.rni.s32.f64 	%r151, %fd478;
	cvt.rn.f64.s32 	%fd479, %r151;
	fma.rn.f64 	%fd480, %fd479, 0dBFF921FB54442D18, %fd33;
	fma.rn.f64 	%fd481, %fd479, 0dBC91A62633145C00, %fd480;
	fma.rn.f64 	%fd515, %fd479, 0dB97B839A252049C0, %fd481;
	setp.ltu.f64 	%p69, %fd34, 0d41E0000000000000;
	@%p69 bra 	$L__BB2_39;
	{ // callseq 13, 0
	.param .b64 param0;
	st.param.f64 	[param0], %fd33;
	.param .align 16 .b8 retval0[16];
	call.uni (retval0), 
	__internal_trig_reduction_slowpathd, 
	(
	param0
	);
	ld.param.f64 	%fd515, [retval0];
	ld.param.b32 	%r151, [retval0+8];
	} // callseq 13
	bra.uni 	$L__BB2_39;
$L__BB2_38:
	mov.f64 	%fd483, 0d0000000000000000;
	mul.rn.f64 	%fd515, %fd33, %fd483;
	mov.b32 	%r151, 0;
$L__BB2_39:
	shl.b32 	%r135, %r151, 6;
	cvt.u64.u32 	%rd90, %r135;
	and.b64  	%rd91, %rd90, 64;
	mov.u64 	%rd92, __cudart_sin_cos_coeffs;
	add.s64 	%rd93, %rd92, %rd91;
	mul.rn.f64 	%fd484, %fd515, %fd515;
	and.b32  	%r136, %r151, 1;
	setp.eq.b32 	%p70, %r136, 1;
	selp.f64 	%fd485, 0dBDA8FF8320FD8164, 0d3DE5DB65F9785EBA, %p70;
	ld.global.nc.v2.f64 	{%fd486, %fd487}, [%rd93];
	fma.rn.f64 	%fd488, %fd485, %fd484, %fd486;
	fma.rn.f64 	%fd489, %fd488, %fd484, %fd487;
	ld.global.nc.v2.f64 	{%fd490, %fd491}, [%rd93+16];
	fma.rn.f64 	%fd492, %fd489, %fd484, %fd490;
	fma.rn.f64 	%fd493, %fd492, %fd484, %fd491;
	ld.global.nc.v2.f64 	{%fd494, %fd495}, [%rd93+32];
	fma.rn.f64 	%fd496, %fd493, %fd484, %fd494;
	fma.rn.f64 	%fd497, %fd496, %fd484, %fd495;
	fma.rn.f64 	%fd498, %fd497, %fd515, %fd515;
	fma.rn.f64 	%fd499, %fd497, %fd484, 0d3FF0000000000000;
	selp.f64 	%fd500, %fd499, %fd498, %p70;
	and.b32  	%r137, %r151, 2;
	setp.eq.s32 	%p71, %r137, 0;
	mov.f64 	%fd501, 0d0000000000000000;
	sub.f64 	%fd502, %fd501, %fd500;
	selp.f64 	%fd503, %fd500, %fd502, %p71;
	mul.f64 	%fd504, %fd116, %fd32;
	fma.rn.f64 	%fd516, %fd504, %fd503, %fd516;
$L__BB2_40:
	ld.param.f64 	%fd511, [kick_multi_harmonic_param_8];
	add.f64 	%fd505, %fd511, %fd516;
	mul.wide.s32 	%rd94, %r2, 8;
	add.s64 	%rd95, %rd1, %rd94;
	st.global.f64 	[%rd95], %fd505;
	mov.u32 	%r138, %ntid.x;
	mov.u32 	%r139, %nctaid.x;
	mad.lo.s32 	%r2, %r138, %r139, %r2;
	setp.lt.s32 	%p72, %r2, %r60;
	@%p72 bra 	$L__BB2_24;
	bra.uni 	$L__BB2_78;
$L__BB2_41:
	mul.f64 	%fd387, %fd41, 0d3FE45F306DC9C883;
	cvt.rni.s32.f64 	%r153, %fd387;
	cvt.rn.f64.s32 	%fd388, %r153;
	fma.rn.f64 	%fd389, %fd388, 0dBFF921FB54442D18, %fd41;
	fma.rn.f64 	%fd390, %fd388, 0dBC91A62633145C00, %fd389;
	fma.rn.f64 	%fd517, %fd388, 0dB97B839A252049C0, %fd390;
	setp.ltu.f64 	%p50, %fd42, 0d41E0000000000000;
	@%p50 bra 	$L__BB2_43;
	{ // callseq 10, 0
	.param .b64 param0;
	st.param.f64 	[param0], %fd41;
	.param .align 16 .b8 retval0[16];
	call.uni (retval0), 
	__internal_trig_reduction_slowpathd, 
	(
	param0
	);
	ld.param.f64 	%fd517, [retval0];
	ld.param.b32 	%r153, [retval0+8];
	} // callseq 10
$L__BB2_43:
	ld.param.f64 	%fd509, [kick_multi_harmonic_param_8];
	shl.b32 	%r117, %r153, 6;
	cvt.u64.u32 	%rd70, %r117;
	and.b64  	%rd71, %rd70, 64;
	add.s64 	%rd73, %rd72, %rd71;
	mul.rn.f64 	%fd393, %fd517, %fd517;
	and.b32  	%r118, %r153, 1;
	setp.eq.b32 	%p51, %r118, 1;
	selp.f64 	%fd394, 0dBDA8FF8320FD8164, 0d3DE5DB65F9785EBA, %p51;
	ld.global.nc.v2.f64 	{%fd395, %fd396}, [%rd73];
	fma.rn.f64 	%fd397, %fd394, %fd393, %fd395;
	fma.rn.f64 	%fd398, %fd397, %fd393, %fd396;
	ld.global.nc.v2.f64 	{%fd399, %fd400}, [%rd73+16];
	fma.rn.f64 	%fd401, %fd398, %fd393, %fd399;
	fma.rn.f64 	%fd402, %fd401, %fd393, %fd400;
	ld.global.nc.v2.f64 	{%fd403, %fd404}, [%rd73+32];
	fma.rn.f64 	%fd405, %fd402, %fd393, %fd403;
	fma.rn.f64 	%fd406, %fd405, %fd393, %fd404;
	fma.rn.f64 	%fd407, %fd406, %fd517, %fd517;
	fma.rn.f64 	%fd408, %fd406, %fd393, 0d3FF0000000000000;
	selp.f64 	%fd409, %fd408, %fd407, %p51;
	and.b32  	%r119, %r153, 2;
	setp.eq.s32 	%p52, %r119, 0;
	mov.f64 	%fd410, 0d0000000000000000;
	sub.f64 	%fd411, %fd410, %fd409;
	selp.f64 	%fd412, %fd409, %fd411, %p52;
	fma.rn.f64 	%fd413, %fd10, %fd412, %fd509;
	add.s64 	%rd75, %rd1, %rd68;
	ld.global.f64 	%fd414, [%rd75];
	add.f64 	%fd415, %fd414, %fd413;
	st.global.f64 	[%rd75], %fd415;
	add.s32 	%r2, %r2, %r3;
	setp.lt.s32 	%p53, %r2, %r60;
	@%p53 bra 	$L__BB2_19;
	bra.uni 	$L__BB2_78;
$L__BB2_44:
	mul.f64 	%fd326, %fd48, 0d3FE45F306DC9C883;
	cvt.rni.s32.f64 	%r155, %fd326;
	cvt.rn.f64.s32 	%fd327, %r155;
	fma.rn.f64 	%fd328, %fd327, 0dBFF921FB54442D18, %fd48;
	fma.rn.f64 	%fd329, %fd327, 0dBC91A62633145C00, %fd328;
	fma.rn.f64 	%fd518, %fd327, 0dB97B839A252049C0, %fd329;
	setp.ltu.f64 	%p40, %fd49, 0d41E0000000000000;
	@%p40 bra 	$L__BB2_46;
	{ // callseq 8, 0
	.param .b64 param0;
	st.param.f64 	[param0], %fd48;
	.param .align 16 .b8 retval0[16];
	call.uni (retval0), 
	__internal_trig_reduction_slowpathd, 
	(
	param0
	);
	ld.param.f64 	%fd518, [retval0];
	ld.param.b32 	%r155, [retval0+8];
	} // callseq 8
$L__BB2_46:
	shl.b32 	%r104, %r155, 6;
	cvt.u64.u32 	%rd58, %r104;
	and.b64  	%rd59, %rd58, 64;
	add.s64 	%rd61, %rd60, %rd59;
	mul.rn.f64 	%fd332, %fd518, %fd518;
	and.b32  	%r105, %r155, 1;
	setp.eq.b32 	%p41, %r105, 1;
	selp.f64 	%fd333, 0dBDA8FF8320FD8164, 0d3DE5DB65F9785EBA, %p41;
	ld.global.nc.v2.f64 	{%fd334, %fd335}, [%rd61];
	fma.rn.f64 	%fd336, %fd333, %fd332, %fd334;
	fma.rn.f64 	%fd337, %fd336, %fd332, %fd335;
	ld.global.nc.v2.f64 	{%fd338, %fd339}, [%rd61+16];
	fma.rn.f64 	%fd340, %fd337, %fd332, %fd338;
	fma.rn.f64 	%fd341, %fd340, %fd332, %fd339;
	ld.global.nc.v2.f64 	{%fd342, %fd343}, [%rd61+32];
	fma.rn.f64 	%fd344, %fd341, %fd332, %fd342;
	fma.rn.f64 	%fd345, %fd344, %fd332, %fd343;
	fma.rn.f64 	%fd346, %fd345, %fd518, %fd518;
	fma.rn.f64 	%fd347, %fd345, %fd332, 0d3FF0000000000000;
	selp.f64 	%fd348, %fd347, %fd346, %p41;
	and.b32  	%r106, %r155, 2;
	setp.eq.s32 	%p42, %r106, 0;
	mov.f64 	%fd349, 0d0000000000000000;
	sub.f64 	%fd350, %fd349, %fd348;
	selp.f64 	%fd54, %fd348, %fd350, %p42;
	ld.global.nc.f64 	%fd55, [%rd5+8];
	ld.global.nc.f64 	%fd351, [%rd4+8];
	ld.global.nc.f64 	%fd352, [%rd2+8];
	fma.rn.f64 	%fd56, %fd351, %fd47, %fd352;
	abs.f64 	%fd57, %fd56;
	setp.neu.f64 	%p43, %fd57, 0d7FF0000000000000;
	@%p43 bra 	$L__BB2_48;
	mov.f64 	%fd358, 0d0000000000000000;
	mul.rn.f64 	%fd519, %fd56, %fd358;
	mov.b32 	%r156, 0;
	bra.uni 	$L__BB2_50;
$L__BB2_48:
	mul.f64 	%fd353, %fd56, 0d3FE45F306DC9C883;
	cvt.rni.s32.f64 	%r156, %fd353;
	cvt.rn.f64.s32 	%fd354, %r156;
	fma.rn.f64 	%fd355, %fd354, 0dBFF921FB54442D18, %fd56;
	fma.rn.f64 	%fd356, %fd354, 0dBC91A62633145C00, %fd355;
	fma.rn.f64 	%fd519, %fd354, 0dB97B839A252049C0, %fd356;
	setp.ltu.f64 	%p44, %fd57, 0d41E0000000000000;
	@%p44 bra 	$L__BB2_50;
	{ // callseq 9, 0
	.param .b64 param0;
	st.param.f64 	[param0], %fd56;
	.param .align 16 .b8 retval0[16];
	call.uni (retval0), 
	__internal_trig_reduction_slowpathd, 
	(
	param0
	);
	ld.param.f64 	%fd519, [retval0];
	ld.param.b32 	%r156, [retval0+8];
	} // callseq 9
$L__BB2_50:
	ld.param.f64 	%fd508, [kick_multi_harmonic_param_8];
	shl.b32 	%r109, %r156, 6;
	cvt.u64.u32 	%rd62, %r109;
	and.b64  	%rd63, %rd62, 64;
	add.s64 	%rd65, %rd60, %rd63;
	mul.rn.f64 	%fd359, %fd519, %fd519;
	and.b32  	%r110, %r156, 1;
	setp.eq.b32 	%p45, %r110, 1;
	selp.f64 	%fd360, 0dBDA8FF8320FD8164, 0d3DE5DB65F9785EBA, %p45;
	ld.global.nc.v2.f64 	{%fd361, %fd362}, [%rd65];
	fma.rn.f64 	%fd363, %fd360, %fd359, %fd361;
	fma.rn.f64 	%fd364, %fd363, %fd359, %fd362;
	ld.global.nc.v2.f64 	{%fd365, %fd366}, [%rd65+16];
	fma.rn.f64 	%fd367, %fd364, %fd359, %fd365;
	fma.rn.f64 	%fd368, %fd367, %fd359, %fd366;
	ld.global.nc.v2.f64 	{%fd369, %fd370}, [%rd65+32];
	fma.rn.f64 	%fd371, %fd368, %fd359, %fd369;
	fma.rn.f64 	%fd372, %fd371, %fd359, %fd370;
	fma.rn.f64 	%fd373, %fd372, %fd519, %fd519;
	fma.rn.f64 	%fd374, %fd372, %fd359, 0d3FF0000000000000;
	selp.f64 	%fd375, %fd374, %fd373, %p45;
	and.b32  	%r111, %r156, 2;
	setp.eq.s32 	%p46, %r111, 0;
	mov.f64 	%fd376, 0d0000000000000000;
	sub.f64 	%fd377, %fd376, %fd375;
	selp.f64 	%fd378, %fd375, %fd377, %p46;
	mul.f64 	%fd379, %fd116, %fd55;
	mul.f64 	%fd380, %fd379, %fd378;
	fma.rn.f64 	%fd381, %fd7, %fd54, %fd380;
	add.f64 	%fd382, %fd508, %fd381;
	mul.wide.s32 	%rd66, %r2, 8;
	add.s64 	%rd67, %rd1, %rd66;
	ld.global.f64 	%fd383, [%rd67];
	add.f64 	%fd384, %fd383, %fd382;
	st.global.f64 	[%rd67], %fd384;
	mov.u32 	%r112, %ntid.x;
	mov.u32 	%r113, %nctaid.x;
	mad.lo.s32 	%r2, %r112, %r113, %r2;
	setp.lt.s32 	%p47, %r2, %r60;
	@%p47 bra 	$L__BB2_5;
	bra.uni 	$L__BB2_78;
$L__BB2_51:
	mul.f64 	%fd237, %fd63, 0d3FE45F306DC9C883;
	cvt.rni.s32.f64 	%r158, %fd237;
	cvt.rn.f64.s32 	%fd238, %r158;
	fma.rn.f64 	%fd239, %fd238, 0dBFF921FB54442D18, %fd63;
	fma.rn.f64 	%fd240, %fd238, 0dBC91A62633145C00, %fd239;
	fma.rn.f64 	%fd520, %fd238, 0dB97B839A252049C0, %fd240;
	setp.ltu.f64 	%p26, %fd64, 0d41E0000000000000;
	@%p26 bra 	$L__BB2_53;
	{ // callseq 5, 0
	.param .b64 param0;
	st.param.f64 	[param0], %fd63;
	.param .align 16 .b8 retval0[16];
	call.uni (retval0), 
	__internal_trig_reduction_slowpathd, 
	(
	param0
	);
	ld.param.f64 	%fd520, [retval0];
	ld.param.b32 	%r158, [retval0+8];
	} // callseq 5
$L__BB2_53:
	shl.b32 	%r87, %r158, 6;
	cvt.u64.u32 	%rd41, %r87;
	and.b64  	%rd42, %rd41, 64;
	add.s64 	%rd44, %rd43, %rd42;
	mul.rn.f64 	%fd243, %fd520, %fd520;
	and.b32  	%r88, %r158, 1;
	setp.eq.b32 	%p27, %r88, 1;
	selp.f64 	%fd244, 0dBDA8FF8320FD8164, 0d3DE5DB65F9785EBA, %p27;
	ld.global.nc.v2.f64 	{%fd245, %fd246}, [%rd44];
	fma.rn.f64 	%fd247, %fd244, %fd243, %fd245;
	fma.rn.f64 	%fd248, %fd247, %fd243, %fd246;
	ld.global.nc.v2.f64 	{%fd249, %fd250}, [%rd44+16];
	fma.rn.f64 	%fd251, %fd248, %fd243, %fd249;
	fma.rn.f64 	%fd252, %fd251, %fd243, %fd250;
	ld.global.nc.v2.f64 	{%fd253, %fd254}, [%rd44+32];
	fma.rn.f64 	%fd255, %fd252, %fd243, %fd253;
	fma.rn.f64 	%fd256, %fd255, %fd243, %fd254;
	fma.rn.f64 	%fd257, %fd256, %fd520, %fd520;
	fma.rn.f64 	%fd258, %fd256, %fd243, 0d3FF0000000000000;
	selp.f64 	%fd259, %fd258, %fd257, %p27;
	and.b32  	%r89, %r158, 2;
	setp.eq.s32 	%p28, %r89, 0;
	mov.f64 	%fd260, 0d0000000000000000;
	sub.f64 	%fd261, %fd260, %fd259;
	selp.f64 	%fd69, %fd259, %fd261, %p28;
	ld.global.nc.f64 	%fd70, [%rd5+8];
	ld.global.nc.f64 	%fd262, [%rd4+8];
	ld.global.nc.f64 	%fd263, [%rd2+8];
	fma.rn.f64 	%fd71, %fd262, %fd62, %fd263;
	abs.f64 	%fd72, %fd71;
	setp.neu.f64 	%p29, %fd72, 0d7FF0000000000000;
	@%p29 bra 	$L__BB2_55;
	mov.f64 	%fd269, 0d0000000000000000;
	mul.rn.f64 	%fd521, %fd71, %fd269;
	mov.b32 	%r159, 0;
	bra.uni 	$L__BB2_57;
$L__BB2_55:
	mul.f64 	%fd264, %fd71, 0d3FE45F306DC9C883;
	cvt.rni.s32.f64 	%r159, %fd264;
	cvt.rn.f64.s32 	%fd265, %r159;
	fma.rn.f64 	%fd266, %fd265, 0dBFF921FB54442D18, %fd71;
	fma.rn.f64 	%fd267, %fd265, 0dBC91A62633145C00, %fd266;
	fma.rn.f64 	%fd521, %fd265, 0dB97B839A252049C0, %fd267;
	setp.ltu.f64 	%p30, %fd72, 0d41E0000000000000;
	@%p30 bra 	$L__BB2_57;
	{ // callseq 6, 0
	.param .b64 param0;
	st.param.f64 	[param0], %fd71;
	.param .align 16 .b8 retval0[16];
	call.uni (retval0), 
	__internal_trig_reduction_slowpathd, 
	(
	param0
	);
	ld.param.f64 	%fd521, [retval0];
	ld.param.b32 	%r159, [retval0+8];
	} // callseq 6
$L__BB2_57:
	shl.b32 	%r92, %r159, 6;
	cvt.u64.u32 	%rd45, %r92;
	and.b64  	%rd46, %rd45, 64;
	add.s64 	%rd48, %rd43, %rd46;
	mul.rn.f64 	%fd270, %fd521, %fd521;
	and.b32  	%r93, %r159, 1;
	setp.eq.b32 	%p31, %r93, 1;
	selp.f64 	%fd271, 0dBDA8FF8320FD8164, 0d3DE5DB65F9785EBA, %p31;
	ld.global.nc.v2.f64 	{%fd272, %fd273}, [%rd48];
	fma.rn.f64 	%fd274, %fd271, %fd270, %fd272;
	fma.rn.f64 	%fd275, %fd274, %fd270, %fd273;
	ld.global.nc.v2.f64 	{%fd276, %fd277}, [%rd48+16];
	fma.rn.f64 	%fd278, %fd275, %fd270, %fd276;
	fma.rn.f64 	%fd279, %fd278, %fd270, %fd277;
	ld.global.nc.v2.f64 	{%fd280, %fd281}, [%rd48+32];
	fma.rn.f64 	%fd282, %fd279, %fd270, %fd280;
	fma.rn.f64 	%fd283, %fd282, %fd270, %fd281;
	fma.rn.f64 	%fd284, %fd283, %fd521, %fd521;
	fma.rn.f64 	%fd285, %fd283, %fd270, 0d3FF0000000000000;
	selp.f64 	%fd286, %fd285, %fd284, %p31;
	and.b32  	%r94, %r159, 2;
	setp.eq.s32 	%p32, %r94, 0;
	mov.f64 	%fd287, 0d0000000000000000;
	sub.f64 	%fd288, %fd287, %fd286;
	selp.f64 	%fd289, %fd286, %fd288, %p32;
	mul.f64 	%fd290, %fd116, %fd70;
	mul.f64 	%fd291, %fd290, %fd289;
	fma.rn.f64 	%fd77, %fd4, %fd69, %fd291;
	ld.global.nc.f64 	%fd78, [%rd5+16];
	ld.global.nc.f64 	%fd292, [%rd4+16];
	ld.global.nc.f64 	%fd293, [%rd2+16];
	fma.rn.f64 	%fd79, %fd292, %fd62, %fd293;
	abs.f64 	%fd80, %fd79;
	setp.neu.f64 	%p33, %fd80, 0d7FF0000000000000;
	@%p33 bra 	$L__BB2_59;
	mov.f64 	%fd299, 0d0000000000000000;
	mul.rn.f64 	%fd522, %fd79, %fd299;
	mov.b32 	%r160, 0;
	bra.uni 	$L__BB2_61;
$L__BB2_59:
	mul.f64 	%fd294, %fd79, 0d3FE45F306DC9C883;
	cvt.rni.s32.f64 	%r160, %fd294;
	cvt.rn.f64.s32 	%fd295, %r160;
	fma.rn.f64 	%fd296, %fd295, 0dBFF921FB54442D18, %fd79;
	fma.rn.f64 	%fd297, %fd295, 0dBC91A62633145C00, %fd296;
	fma.rn.f64 	%fd522, %fd295, 0dB97B839A252049C0, %fd297;
	setp.ltu.f64 	%p34, %fd80, 0d41E0000000000000;
	@%p34 bra 	$L__BB2_61;
	{ // callseq 7, 0
	.param .b64 param0;
	st.param.f64 	[param0], %fd79;
	.param .align 16 .b8 retval0[16];
	call.uni (retval0), 
	__internal_trig_reduction_slowpathd, 
	(
	param0
	);
	ld.param.f64 	%fd522, [retval0];
	ld.param.b32 	%r160, [retval0+8];
	} // callseq 7
$L__BB2_61:
	ld.param.f64 	%fd507, [kick_multi_harmonic_param_8];
	shl.b32 	%r97, %r160, 6;
	cvt.u64.u32 	%rd49, %r97;
	and.b64  	%rd50, %rd49, 64;
	add.s64 	%rd52, %rd43, %rd50;
	mul.rn.f64 	%fd300, %fd522, %fd522;
	and.b32  	%r98, %r160, 1;
	setp.eq.b32 	%p35, %r98, 1;
	selp.f64 	%fd301, 0dBDA8FF8320FD8164, 0d3DE5DB65F9785EBA, %p35;
	ld.global.nc.v2.f64 	{%fd302, %fd303}, [%rd52];
	fma.rn.f64 	%fd304, %fd301, %fd300, %fd302;
	fma.rn.f64 	%fd305, %fd304, %fd300, %fd303;
	ld.global.nc.v2.f64 	{%fd306, %fd307}, [%rd52+16];
	fma.rn.f64 	%fd308, %fd305, %fd300, %fd306;
	fma.rn.f64 	%fd309, %fd308, %fd300, %fd307;
	ld.global.nc.v2.f64 	{%fd310, %fd311}, [%rd52+32];
	fma.rn.f64 	%fd312, %fd309, %fd300, %fd310;
	fma.rn.f64 	%fd313, %fd312, %fd300, %fd311;
	fma.rn.f64 	%fd314, %fd313, %fd522, %fd522;
	fma.rn.f64 	%fd315, %fd313, %fd300, 0d3FF0000000000000;
	selp.f64 	%fd316, %fd315, %fd314, %p35;
	and.b32  	%r99, %r160, 2;
	setp.eq.s32 	%p36, %r99, 0;
	mov.f64 	%fd317, 0d0000000000000000;
	sub.f64 	%fd318, %fd317, %fd316;
	selp.f64 	%fd319, %fd316, %fd318, %p36;
	mul.f64 	%fd320, %fd116, %fd78;
	fma.rn.f64 	%fd321, %fd320, %fd319, %fd77;
	add.f64 	%fd322, %fd507, %fd321;
	mul.wide.s32 	%rd53, %r2, 8;
	add.s64 	%rd54, %rd1, %rd53;
	ld.global.f64 	%fd323, [%rd54];
	add.f64 	%fd324, %fd323, %fd322;
	st.global.f64 	[%rd54], %fd324;
	mov.u32 	%r100, %ntid.x;
	mov.u32 	%r101, %nctaid.x;
	mad.lo.s32 	%r2, %r100, %r101, %r2;
	setp.lt.s32 	%p37, %r2, %r60;
	@%p37 bra 	$L__BB2_15;
	bra.uni 	$L__BB2_78;
$L__BB2_62:
	mul.f64 	%fd119, %fd86, 0d3FE45F306DC9C883;
	cvt.rni.s32.f64 	%r162, %fd119;
	cvt.rn.f64.s32 	%fd120, %r162;
	fma.rn.f64 	%fd121, %fd120, 0dBFF921FB54442D18, %fd86;
	fma.rn.f64 	%fd122, %fd120, 0dBC91A62633145C00, %fd121;
	fma.rn.f64 	%fd523, %fd120, 0dB97B839A252049C0, %fd122;
	setp.ltu.f64 	%p8, %fd87, 0d41E0000000000000;
	@%p8 bra 	$L__BB2_64;
	{ // callseq 1, 0
	.param .b64 param0;
	st.param.f64 	[param0], %fd86;
	.param .align 16 .b8 retval0[16];
	call.uni (retval0), 
	__internal_trig_reduction_slowpathd, 
	(
	param0
	);
	ld.param.f64 	%fd523, [retval0];
	ld.param.b32 	%r162, [retval0+8];
	} // callseq 1
$L__BB2_64:
	shl.b32 	%r65, %r162, 6;
	cvt.u64.u32 	%rd20, %r65;
	and.b64  	%rd21, %rd20, 64;
	add.s64 	%rd23, %rd22, %rd21;
	mul.rn.f64 	%fd125, %fd523, %fd523;
	and.b32  	%r66, %r162, 1;
	setp.eq.b32 	%p9, %r66, 1;
	selp.f64 	%fd126, 0dBDA8FF8320FD8164, 0d3DE5DB65F9785EBA, %p9;
	ld.global.nc.v2.f64 	{%fd127, %fd128}, [%rd23];
	fma.rn.f64 	%fd129, %fd126, %fd125, %fd127;
	fma.rn.f64 	%fd130, %fd129, %fd125, %fd128;
	ld.global.nc.v2.f64 	{%fd131, %fd132}, [%rd23+16];
	fma.rn.f64 	%fd133, %fd130, %fd125, %fd131;
	fma.rn.f64 	%fd134, %fd133, %fd125, %fd132;
	ld.global.nc.v2.f64 	{%fd135, %fd136}, [%rd23+32];
	fma.rn.f64 	%fd137, %fd134, %fd125, %fd135;
	fma.rn.f64 	%fd138, %fd137, %fd125, %fd136;
	fma.rn.f64 	%fd139, %fd138, %fd523, %fd523;
	fma.rn.f64 	%fd140, %fd138, %fd125, 0d3FF0000000000000;
	selp.f64 	%fd141, %fd140, %fd139, %p9;
	and.b32  	%r67, %r162, 2;
	setp.eq.s32 	%p10, %r67, 0;
	mov.f64 	%fd142, 0d0000000000000000;
	sub.f64 	%fd143, %fd142, %fd141;
	selp.f64 	%fd92, %fd141, %fd143, %p10;
	ld.global.nc.f64 	%fd93, [%rd5+8];
	ld.global.nc.f64 	%fd144, [%rd4+8];
	ld.global.nc.f64 	%fd145, [%rd2+8];
	fma.rn.f64 	%fd94, %fd144, %fd85, %fd145;
	abs.f64 	%fd95, %fd94;
	setp.neu.f64 	%p11, %fd95, 0d7FF0000000000000;
	@%p11 bra 	$L__BB2_66;
	mov.f64 	%fd151, 0d0000000000000000;
	mul.rn.f64 	%fd524, %fd94, %fd151;
	mov.b32 	%r163, 0;
	bra.uni 	$L__BB2_68;
$L__BB2_66:
	mul.f64 	%fd146, %fd94, 0d3FE45F306DC9C883;
	cvt.rni.s32.f64 	%r163, %fd146;
	cvt.rn.f64.s32 	%fd147, %r163;
	fma.rn.f64 	%fd148, %fd147, 0dBFF921FB54442D18, %fd94;
	fma.rn.f64 	%fd149, %fd147, 0dBC91A62633145C00, %fd148;
	fma.rn.f64 	%fd524, %fd147, 0dB97B839A252049C0, %fd149;
	setp.ltu.f64 	%p12, %fd95, 0d41E0000000000000;
	@%p12 bra 	$L__BB2_68;
	{ // callseq 2, 0
	.param .b64 param0;
	st.param.f64 	[param0], %fd94;
	.param .align 16 .b8 retval0[16];
	call.uni (retval0), 
	__internal_trig_reduction_slowpathd, 
	(
	param0
	);
	ld.param.f64 	%fd524, [retval0];
	ld.param.b32 	%r163, [retval0+8];
	} // callseq 2
$L__BB2_68:
	shl.b32 	%r70, %r163, 6;
	cvt.u64.u32 	%rd24, %r70;
	and.b64  	%rd25, %rd24, 64;
	add.s64 	%rd27, %rd22, %rd25;
	mul.rn.f64 	%fd152, %fd524, %fd524;
	and.b32  	%r71, %r163, 1;
	setp.eq.b32 	%p13, %r71, 1;
	selp.f64 	%fd153, 0dBDA8FF8320FD8164, 0d3DE5DB65F9785EBA, %p13;
	ld.global.nc.v2.f64 	{%fd154, %fd155}, [%rd27];
	fma.rn.f64 	%fd156, %fd153, %fd152, %fd154;
	fma.rn.f64 	%fd157, %fd156, %fd152, %fd155;
	ld.global.nc.v2.f64 	{%fd158, %fd159}, [%rd27+16];
	fma.rn.f64 	%fd160, %fd157, %fd152, %fd158;
	fma.rn.f64 	%fd161, %fd160, %fd152, %fd159;
	ld.global.nc.v2.f64 	{%fd162, %fd163}, [%rd27+32];
	fma.rn.f64 	%fd164, %fd161, %fd152, %fd162;
	fma.rn.f64 	%fd165, %fd164, %fd152, %fd163;
	fma.rn.f64 	%fd166, %fd165, %fd524, %fd524;
	fma.rn.f64 	%fd167, %fd165, %fd152, 0d3FF0000000000000;
	selp.f64 	%fd168, %fd167, %fd166, %p13;
	and.b32  	%r72, %r163, 2;
	setp.eq.s32 	%p14, %r72, 0;
	mov.f64 	%fd169, 0d0000000000000000;
	sub.f64 	%fd170, %fd169, %fd168;
	selp.f64 	%fd171, %fd168, %fd170, %p14;
	mul.f64 	%fd172, %fd116, %fd93;
	mul.f64 	%fd173, %fd172, %fd171;
	fma.rn.f64 	%fd100, %fd1, %fd92, %fd173;
	ld.global.nc.f64 	%fd101, [%rd5+16];
	ld.global.nc.f64 	%fd174, [%rd4+16];
	ld.global.nc.f64 	%fd175, [%rd2+16];
	fma.rn.f64 	%fd102, %fd174, %fd85, %fd175;
	abs.f64 	%fd103, %fd102;
	setp.neu.f64 	%p15, %fd103, 0d7FF0000000000000;
	@%p15 bra 	$L__BB2_70;
	mov.f64 	%fd181, 0d0000000000000000;
	mul.rn.f64 	%fd525, %fd102, %fd181;
	mov.b32 	%r164, 0;
	bra.uni 	$L__BB2_72;
$L__BB2_70:
	mul.f64 	%fd176, %fd102, 0d3FE45F306DC9C883;
	cvt.rni.s32.f64 	%r164, %fd176;
	cvt.rn.f64.s32 	%fd177, %r164;
	fma.rn.f64 	%fd178, %fd177, 0dBFF921FB54442D18, %fd102;
	fma.rn.f64 	%fd179, %fd177, 0dBC91A62633145C00, %fd178;
	fma.rn.f64 	%fd525, %fd177, 0dB97B839A252049C0, %fd179;
	setp.ltu.f64 	%p16, %fd103, 0d41E0000000000000;
	@%p16 bra 	$L__BB2_72;
	{ // callseq 3, 0
	.param .b64 param0;
	st.param.f64 	[param0], %fd102;
	.param .align 16 .b8 retval0[16];
	call.uni (retval0), 
	__internal_trig_reduction_slowpathd, 
	(
	param0
	);
	ld.param.f64 	%fd525, [retval0];
	ld.param.b32 	%r164, [retval0+8];
	} // callseq 3
$L__BB2_72:
	shl.b32 	%r75, %r164, 6;
	cvt.u64.u32 	%rd28, %r75;
	and.b64  	%rd29, %rd28, 64;
	add.s64 	%rd31, %rd22, %rd29;
	mul.rn.f64 	%fd182, %fd525, %fd525;
	and.b32  	%r76, %r164, 1;
	setp.eq.b32 	%p17, %r76, 1;
	selp.f64 	%fd183, 0dBDA8FF8320FD8164, 0d3DE5DB65F9785EBA, %p17;
	ld.global.nc.v2.f64 	{%fd184, %fd185}, [%rd31];
	fma.rn.f64 	%fd186, %fd183, %fd182, %fd184;
	fma.rn.f64 	%fd187, %fd186, %fd182, %fd185;
	ld.global.nc.v2.f64 	{%fd188, %fd189}, [%rd31+16];
	fma.rn.f64 	%fd190, %fd187, %fd182, %fd188;
	fma.rn.f64 	%fd191, %fd190, %fd182, %fd189;
	ld.global.nc.v2.f64 	{%fd192, %fd193}, [%rd31+32];
	fma.rn.f64 	%fd194, %fd191, %fd182, %fd192;
	fma.rn.f64 	%fd195, %fd194, %fd182, %fd193;
	fma.rn.f64 	%fd196, %fd195, %fd525, %fd525;
	fma.rn.f64 	%fd197, %fd195, %fd182, 0d3FF0000000000000;
	selp.f64 	%fd198, %fd197, %fd196, %p17;
	and.b32  	%r77, %r164, 2;
	setp.eq.s32 	%p18, %r77, 0;
	mov.f64 	%fd199, 0d0000000000000000;
	sub.f64 	%fd200, %fd199, %fd198;
	selp.f64 	%fd201, %fd198, %fd200, %p18;
	mul.f64 	%fd202, %fd116, %fd101;
	fma.rn.f64 	%fd108, %fd202, %fd201, %fd100;
	ld.global.nc.f64 	%fd109, [%rd5+24];
	ld.global.nc.f64 	%fd203, [%rd4+24];
	ld.global.nc.f64 	%fd204, [%rd2+24];
	fma.rn.f64 	%fd110, %fd203, %fd85, %fd204;
	abs.f64 	%fd111, %fd110;
	setp.neu.f64 	%p19, %fd111, 0d7FF0000000000000;
	@%p19 bra 	$L__BB2_74;
	mov.f64 	%fd210, 0d0000000000000000;
	mul.rn.f64 	%fd526, %fd110, %fd210;
	mov.b32 	%r165, 0;
	bra.uni 	$L__BB2_76;
$L__BB2_74:
	mul.f64 	%fd205, %fd110, 0d3FE45F306DC9C883;
	cvt.rni.s32.f64 	%r165, %fd205;
	cvt.rn.f64.s32 	%fd206, %r165;
	fma.rn.f64 	%fd207, %fd206, 0dBFF921FB54442D18, %fd110;
	fma.rn.f64 	%fd208, %fd206, 0dBC91A62633145C00, %fd207;
	fma.rn.f64 	%fd526, %fd206, 0dB97B839A252049C0, %fd208;
	setp.ltu.f64 	%p20, %fd111, 0d41E0000000000000;
	@%p20 bra 	$L__BB2_76;
	{ // callseq 4, 0
	.param .b64 param0;
	st.param.f64 	[param0], %fd110;
	.param .align 16 .b8 retval0[16];
	call.uni (retval0), 
	__internal_trig_reduction_slowpathd, 
	(
	param0
	);
	ld.param.f64 	%fd526, [retval0];
	ld.param.b32 	%r165, [retval0+8];
	} // callseq 4
$L__BB2_76:
	ld.param.f64 	%fd506, [kick_multi_harmonic_param_8];
	shl.b32 	%r80, %r165, 6;
	cvt.u64.u32 	%rd32, %r80;
	and.b64  	%rd33, %rd32, 64;
	mov.u64 	%rd34, __cudart_sin_cos_coeffs;
	add.s64 	%rd35, %rd34, %rd33;
	mul.rn.f64 	%fd211, %fd526, %fd526;
	and.b32  	%r81, %r165, 1;
	setp.eq.b32 	%p21, %r81, 1;
	selp.f64 	%fd212, 0dBDA8FF8320FD8164, 0d3DE5DB65F9785EBA, %p21;
	ld.global.nc.v2.f64 	{%fd213, %fd214}, [%rd35];
	fma.rn.f64 	%fd215, %fd212, %fd211, %fd213;
	fma.rn.f64 	%fd216, %fd215, %fd211, %fd214;
	ld.global.nc.v2.f64 	{%fd217, %fd218}, [%rd35+16];
	fma.rn.f64 	%fd219, %fd216, %fd211, %fd217;
	fma.rn.f64 	%fd220, %fd219, %fd211, %fd218;
	ld.global.nc.v2.f64 	{%fd221, %fd222}, [%rd35+32];
	fma.rn.f64 	%fd223, %fd220, %fd211, %fd221;
	fma.rn.f64 	%fd224, %fd223, %fd211, %fd222;
	fma.rn.f64 	%fd225, %fd224, %fd526, %fd526;
	fma.rn.f64 	%fd226, %fd224, %fd211, 0d3FF0000000000000;
	selp.f64 	%fd227, %fd226, %fd225, %p21;
	and.b32  	%r82, %r165, 2;
	setp.eq.s32 	%p22, %r82, 0;
	mov.f64 	%fd228, 0d0000000000000000;
	sub.f64 	%fd229, %fd228, %fd227;
	selp.f64 	%fd230, %fd227, %fd229, %p22;
	mul.f64 	%fd231, %fd116, %fd109;
	fma.rn.f64 	%fd232, %fd231, %fd230, %fd108;
	add.f64 	%fd233, %fd506, %fd232;
	mul.wide.s32 	%rd36, %r2, 8;
	add.s64 	%rd37, %rd1, %rd36;
	ld.global.f64 	%fd234, [%rd37];
	add.f64 	%fd235, %fd234, %fd233;
	st.global.f64 	[%rd37], %fd235;
	mov.u32 	%r83, %ntid.x;
	mov.u32 	%r84, %nctaid.x;
	mad.lo.s32 	%r2, %r83, %r84, %r2;
	setp.lt.s32 	%p23, %r2, %r60;
	@%p23 bra 	$L__BB2_11;
	bra.uni 	$L__BB2_78;
$L__BB2_77:
	ld.param.f64 	%fd510, [kick_multi_harmonic_param_8];
	mul.wide.s32 	%rd76, %r2, 8;
	add.s64 	%rd77, %rd1, %rd76;
	ld.global.f64 	%fd416, [%rd77];
	add.f64 	%fd417, %fd510, %fd416;
	st.global.f64 	[%rd77], %fd417;
	add.s32 	%r2, %r2, %r4;
	setp.lt.s32 	%p56, %r2, %r60;
	@%p56 bra 	$L__BB2_77;
$L__BB2_78:
	ret;

}
	// .globl	beam_phase
.visible .entry beam_phase(
	.param .u64 .ptr .align 1 beam_phase_param_0,
	.param .u64 .ptr .align 1 beam_phase_param_1,
	.param .u64 .ptr .align 1 beam_phase_param_2,
	.param .f64 beam_phase_param_3,
	.param .f64 beam_phase_param_4,
	.param .f64 beam_phase_param_5,
	.param .f64 beam_phase_param_6,
	.param .u32 beam_phase_param_7
)
{
	.reg .pred 	%p<19>;
	.reg .b32 	%r<55>;
	.reg .b32 	%f<3>;
	.reg .b64 	%rd<18>;
	.reg .b64 	%fd<118>;

	ld.param.u64 	%rd1, [beam_phase_param_0];
	ld.param.u64 	%rd2, [beam_phase_param_1];
	ld.param.u64 	%rd3, [beam_phase_param_2];
	ld.param.f64 	%fd24, [beam_phase_param_3];
	ld.param.f64 	%fd25, [beam_phase_param_4];
	ld.param.f64 	%fd26, [beam_phase_param_5];
	ld.param.u32 	%r20, [beam_phase_param_7];
	mov.u32 	%r54, %ntid.x;
	mov.u32 	%r21, %ctaid.x;
	mov.u32 	%r2, %tid.x;
	mad.lo.s32 	%r3, %r21, %r54, %r2;
	setp.ge.s32 	%p1, %r3, %r20;
	mov.f64 	%fd116, 0d0000000000000000;
	mov.f64 	%fd117, %fd116;
	@%p1 bra 	$L__BB3_14;
	cvta.to.global.u64 	%rd4, %rd1;
	cvta.to.global.u64 	%rd5, %rd2;
	mul.wide.s32 	%rd6, %r3, 8;
	add.s64 	%rd7, %rd4, %rd6;
	ld.global.nc.f64 	%fd28, [%rd7];
	add.s64 	%rd8, %rd5, %rd6;
	ld.global.nc.f64 	%fd1, [%rd8];
	fma.rn.f64 	%fd2, %fd25, %fd28, %fd26;
	mul.f64 	%fd3, %fd24, %fd28;
	fma.rn.f64 	%fd29, %fd3, 0d3FF71547652B82FE, 0d4338000000000000;
	{
	.reg .b32 %temp; 
	mov.b64 	{%r4, %temp}, %fd29;
	}
	mov.f64 	%fd30, 0dC338000000000000;
	add.rn.f64 	%fd31, %fd29, %fd30;
	fma.rn.f64 	%fd32, %fd31, 0dBFE62E42FEFA39EF, %fd3;
	fma.rn.f64 	%fd33, %fd31, 0dBC7ABC9E3B39803F, %fd32;
	fma.rn.f64 	%fd34, %fd33, 0d3E5ADE1569CE2BDF, 0d3E928AF3FCA213EA;
	fma.rn.f64 	%fd35, %fd34, %fd33, 0d3EC71DEE62401315;
	fma.rn.f64 	%fd36, %fd35, %fd33, 0d3EFA01997C89EB71;
	fma.rn.f64 	%fd37, %fd36, %fd33, 0d3F2A01A014761F65;
	fma.rn.f64 	%fd38, %fd37, %fd33, 0d3F56C16C1852B7AF;
	fma.rn.f64 	%fd39, %fd38, %fd33, 0d3F81111111122322;
	fma.rn.f64 	%fd40, %fd39, %fd33, 0d3FA55555555502A1;
	fma.rn.f64 	%fd41, %fd40, %fd33, 0d3FC5555555555511;
	fma.rn.f64 	%fd42, %fd41, %fd33, 0d3FE000000000000B;
	fma.rn.f64 	%fd43, %fd42, %fd33, 0d3FF0000000000000;
	fma.rn.f64 	%fd44, %fd43, %fd33, 0d3FF0000000000000;
	{
	.reg .b32 %temp; 
	mov.b64 	{%r5, %temp}, %fd44;
	}
	{
	.reg .b32 %temp; 
	mov.b64 	{%temp, %r6}, %fd44;
	}
	shl.b32 	%r22, %r4, 20;
	add.s32 	%r23, %r22, %r6;
	mov.b64 	%fd112, {%r5, %r23};
	{
	.reg .b32 %temp; 
	mov.b64 	{%temp, %r24}, %fd3;
	}
	mov.b32 	%f2, %r24;
	abs.f32 	%f1, %f2;
	setp.lt.f32 	%p2, %f1, 0f4086232B;
	@%p2 bra 	$L__BB3_4;
	setp.lt.f64 	%p3, %fd3, 0d0000000000000000;
	add.f64 	%fd45, %fd3, 0d7FF0000000000000;
	selp.f64 	%fd112, 0d0000000000000000, %fd45, %p3;
	setp.geu.f32 	%p4, %f1, 0f40874800;
	@%p4 bra 	$L__BB3_4;
	shr.u32 	%r25, %r4, 31;
	add.s32 	%r26, %r4, %r25;
	shr.s32 	%r27, %r26, 1;
	shl.b32 	%r28, %r27, 20;
	add.s32 	%r29, %r6, %r28;
	mov.b64 	%fd46, {%r5, %r29};
	sub.s32 	%r30, %r4, %r27;
	shl.b32 	%r31, %r30, 20;
	add.s32 	%r32, %r31, 1072693248;
	mov.b32 	%r33, 0;
	mov.b64 	%fd47, {%r33, %r32};
	mul.f64 	%fd112, %fd47, %fd46;
$L__BB3_4:
	mul.f64 	%fd48, %fd1, %fd112;
	setp.eq.s32 	%p5, %r3, 0;
	add.s32 	%r34, %r20, -1;
	setp.eq.s32 	%p6, %r3, %r34;
	selp.f64 	%fd49, 0d3FF0000000000000, 0d4000000000000000, %p6;
	selp.f64 	%fd50, 0d3FF0000000000000, %fd49, %p5;
	mul.f64 	%fd8, %fd50, %fd48;
	abs.f64 	%fd9, %fd2;
	setp.neu.f64 	%p7, %fd9, 0d7FF0000000000000;
	@%p7 bra 	$L__BB3_6;
	mov.f64 	%fd56, 0d0000000000000000;
	mul.rn.f64 	%fd113, %fd2, %fd56;
	mov.b32 	%r51, 0;
	bra.uni 	$L__BB3_8;
$L__BB3_6:
	mul.f64 	%fd51, %fd2, 0d3FE45F306DC9C883;
	cvt.rni.s32.f64 	%r51, %fd51;
	cvt.rn.f64.s32 	%fd52, %r51;
	fma.rn.f64 	%fd53, %fd52, 0dBFF921FB54442D18, %fd2;
	fma.rn.f64 	%fd54, %fd52, 0dBC91A62633145C00, %fd53;
	fma.rn.f64 	%fd113, %fd52, 0dB97B839A252049C0, %fd54;
	setp.ltu.f64 	%p8, %fd9, 0d41E0000000000000;
	@%p8 bra 	$L__BB3_8;
	{ // callseq 14, 0
	.param .b64 param0;
	st.param.f64 	[param0], %fd2;
	.param .align 16 .b8 retval0[16];
	call.uni (retval0), 
	__internal_trig_reduction_slowpathd, 
	(
	param0
	);
	ld.param.f64 	%fd113, [retval0];
	ld.param.b32 	%r51, [retval0+8];
	} // callseq 14
$L__BB3_8:
	setp.neu.f64 	%p9, %fd9, 0d7FF0000000000000;
	shl.b32 	%r37, %r51, 6;
	cvt.u64.u32 	%rd9, %r37;
	and.b64  	%rd10, %rd9, 64;
	mov.u64 	%rd11, __cudart_sin_cos_coeffs;
	add.s64 	%rd12, %rd11, %rd10;
	mul.rn.f64 	%fd57, %fd113, %fd113;
	and.b32  	%r38, %r51, 1;
	setp.eq.b32 	%p10, %r38, 1;
	selp.f64 	%fd58, 0dBDA8FF8320FD8164, 0d3DE5DB65F9785EBA, %p10;
	ld.global.nc.v2.f64 	{%fd59, %fd60}, [%rd12];
	fma.rn.f64 	%fd61, %fd58, %fd57, %fd59;
	fma.rn.f64 	%fd62, %fd61, %fd57, %fd60;
	ld.global.nc.v2.f64 	{%fd63, %fd64}, [%rd12+16];
	fma.rn.f64 	%fd65, %fd62, %fd57, %fd63;
	fma.rn.f64 	%fd66, %fd65, %fd57, %fd64;
	ld.global.nc.v2.f64 	{%fd67, %fd68}, [%rd12+32];
	fma.rn.f64 	%fd69, %fd66, %fd57, %fd67;
	fma.rn.f64 	%fd70, %fd69, %fd57, %fd68;
	fma.rn.f64 	%fd71, %fd70, %fd113, %fd113;
	fma.rn.f64 	%fd72, %fd70, %fd57, 0d3FF0000000000000;
	selp.f64 	%fd73, %fd72, %fd71, %p10;
	and.b32  	%r39, %r51, 2;
	setp.eq.s32 	%p11, %r39, 0;
	mov.f64 	%fd74, 0d0000000000000000;
	sub.f64 	%fd75, %fd74, %fd73;
	selp.f64 	%fd14, %fd73, %fd75, %p11;
	@%p9 bra 	$L__BB3_10;
	mov.f64 	%fd81, 0d0000000000000000;
	mul.rn.f64 	%fd115, %fd2, %fd81;
	mov.b32 	%r53, 1;
	bra.uni 	$L__BB3_13;
$L__BB3_10:
	mul.f64 	%fd76, %fd2, 0d3FE45F306DC9C883;
	cvt.rni.s32.f64 	%r52, %fd76;
	cvt.rn.f64.s32 	%fd77, %r52;
	fma.rn.f64 	%fd78, %fd77, 0dBFF921FB54442D18, %fd2;
	fma.rn.f64 	%fd79, %fd77, 0dBC91A62633145C00, %fd78;
	fma.rn.f64 	%fd115, %fd77, 0dB97B839A252049C0, %fd79;
	setp.ltu.f64 	%p12, %fd9, 0d41E0000000000000;
	@%p12 bra 	$L__BB3_12;
	{ // callseq 15, 0
	.param .b64 param0;
	st.param.f64 	[param0], %fd2;
	.param .align 16 .b8 retval0[16];
	call.uni (retval0), 
	__internal_trig_reduction_slowpathd, 
	(
	param0
	);
	ld.param.f64 	%fd115, [retval0];
	ld.param.b32 	%r52, [retval0+8];
	} // callseq 15
$L__BB3_12:
	add.s32 	%r53, %r52, 1;
$L__BB3_13:
	shl.b32 	%r42, %r53, 6;
	cvt.u64.u32 	%rd13, %r42;
	and.b64  	%rd14, %rd13, 64;
	add.s64 	%rd16, %rd11, %rd14;
	mul.rn.f64 	%fd82, %fd115, %fd115;
	and.b32  	%r43, %r53, 1;
	setp.eq.b32 	%p13, %r43, 1;
	selp.f64 	%fd83, 0dBDA8FF8320FD8164, 0d3DE5DB65F9785EBA, %p13;
	ld.global.nc.v2.f64 	{%fd84, %fd85}, [%rd16];
	fma.rn.f64 	%fd86, %fd83, %fd82, %fd84;
	fma.rn.f64 	%fd87, %fd86, %fd82, %fd85;
	ld.global.nc.v2.f64 	{%fd88, %fd89}, [%rd16+16];
	fma.rn.f64 	%fd90, %fd87, %fd82, %fd88;
	fma.rn.f64 	%fd91, %fd90, %fd82, %fd89;
	ld.global.nc.v2.f64 	{%fd92, %fd93}, [%rd16+32];
	fma.rn.f64 	%fd94, %fd91, %fd82, %fd92;
	fma.rn.f64 	%fd95, %fd94, %fd82, %fd93;
	fma.rn.f64 	%fd96, %fd95, %fd115, %fd115;
	fma.rn.f64 	%fd97, %fd95, %fd82, 0d3FF0000000000000;
	selp.f64 	%fd98, %fd97, %fd96, %p13;
	and.b32  	%r44, %r53, 2;
	setp.eq.s32 	%p14, %r44, 0;
	mov.f64 	%fd99, 0d0000000000000000;
	sub.f64 	%fd100, %fd99, %fd98;
	selp.f64 	%fd101, %fd98, %fd100, %p14;
	mul.f64 	%fd117, %fd8, %fd101;
	mul.f64 	%fd116, %fd8, %fd14;
$L__BB3_14:
	shl.b32 	%r45, %r54, 3;
	mov.u32 	%r46, shared;
	add.s32 	%r15, %r46, %r45;
	shl.b32 	%r47, %r2, 3;
	add.s32 	%r16, %r46, %r47;
	st.shared.f64 	[%r16], %fd116;
	add.s32 	%r17, %r15, %r47;
	st.shared.f64 	[%r17], %fd117;
	bar.sync 	0;
	setp.lt.u32 	%p15, %r54, 2;
	@%p15 bra 	$L__BB3_18;
$L__BB3_15:
	shr.u32 	%r19, %r54, 1;
	setp.ge.u32 	%p16, %r2, %r19;
	@%p16 bra 	$L__BB3_17;
	shl.b32 	%r48, %r19, 3;
	add.s32 	%r49, %r16, %r48;
	ld.shared.f64 	%fd102, [%r49];
	ld.shared.f64 	%fd103, [%r16];
	add.f64 	%fd104, %fd102, %fd103;
	st.shared.f64 	[%r16], %fd104;
	add.s32 	%r50, %r17, %r48;
	ld.shared.f64 	%fd105, [%r50];
	ld.shared.f64 	%fd106, [%r17];
	add.f64 	%fd107, %fd105, %fd106;
	st.shared.f64 	[%r17], %fd107;
$L__BB3_17:
	bar.sync 	0;
	setp.gt.u32 	%p17, %r54, 3;
	mov.u32 	%r54, %r19;
	@%p17 bra 	$L__BB3_15;
$L__BB3_18:
	setp.ne.s32 	%p18, %r2, 0;
	@%p18 bra 	$L__BB3_20;
	cvta.to.global.u64 	%rd17, %rd3;
	ld.shared.f64 	%fd108, [shared];
	atom.global.add.f64 	%fd109, [%rd17], %fd108;
	ld.shared.f64 	%fd110, [%r15];
	atom.global.add.f64 	%fd111, [%rd17+8], %fd110;
$L__BB3_20:
	ret;

}
	// .globl	hybrid_histogram
.visible .entry hybrid_histogram(
	.param .u64 .ptr .align 1 hybrid_histogram_param_0,
	.param .u64 .ptr .align 1 hybrid_histogram_param_1,
	.param .f64 hybrid_histogram_param_2,
	.param .f64 hybrid_histogram_param_3,
	.param .u32 hybrid_histogram_param_4,
	.param .u32 hybrid_histogram_param_5,
	.param .u32 hybrid_histogram_param_6
)
{
	.reg .pred 	%p<25>;
	.reg .b32 	%r<56>;
	.reg .b64 	%rd<18>;
	.reg .b64 	%fd<19>;

	ld.param.u64 	%rd5, [hybrid_histogram_param_0];
	ld.param.u64 	%rd6, [hybrid_histogram_param_1];
	ld.param.f64 	%fd4, [hybrid_histogram_param_2];
	ld.param.f64 	%fd5, [hybrid_histogram_param_3];
	ld.param.u32 	%r19, [hybrid_histogram_param_4];
	ld.param.u32 	%r20, [hybrid_histogram_param_5];
	ld.param.u32 	%r21, [hybrid_histogram_param_6];
	cvta.to.global.u64 	%rd1, %rd5;
	cvta.to.global.u64 	%rd2, %rd6;
	mov.u32 	%r55, %tid.x;
	setp.ge.s32 	%p1, %r55, %r21;
	@%p1 bra 	$L__BB4_3;
	mov.u32 	%r2, %ntid.x;
	mov.u32 	%r23, block_hist;
	mov.u32 	%r52, %r55;
$L__BB4_2:
	shl.b32 	%r22, %r52, 2;
	add.s32 	%r24, %r23, %r22;
	mov.b32 	%r25, 0;
	st.shared.u32 	[%r24], %r25;
	add.s32 	%r52, %r52, %r2;
	setp.lt.s32 	%p2, %r52, %r21;
	@%p2 bra 	$L__BB4_2;
$L__BB4_3:
	bar.sync 	0;
	mov.u32 	%r5, %ntid.x;
	mov.u32 	%r26, %ctaid.x;
	mad.lo.s32 	%r53, %r5, %r26, %r55;
	cvt.rn.f64.u32 	%fd6, %r19;
	sub.f64 	%fd7, %fd5, %fd4;
	div.rn.f64 	%fd1, %fd6, %fd7;
	shr.u32 	%r27, %r19, 1;
	shr.u32 	%r28, %r21, 31;
	add.s32 	%r29, %r21, %r28;
	shr.s32 	%r30, %r29, 1;
	sub.s32 	%r7, %r27, %r30;
	add.s32 	%r8, %r7, %r21;
	setp.ge.u32 	%p3, %r53, %r20;
	@%p3 bra 	$L__BB4_21;
	add.s32 	%r31, %r19, -1;
	setp.ge.s32 	%p4, %r31, %r7;
	setp.lt.s32 	%p5, %r31, %r8;
	and.pred  	%p6, %p4, %p5;
	cvt.s64.s32 	%rd3, %r31;
	mov.u32 	%r32, %nctaid.x;
	mul.lo.s32 	%r9, %r5, %r32;
	@%p6 bra 	$L__BB4_8;
	shl.b64 	%rd7, %rd3, 3;
	add.s64 	%rd4, %rd2, %rd7;
$L__BB4_6:
	mul.wide.s32 	%rd8, %r53, 8;
	add.s64 	%rd9, %rd1, %rd8;
	ld.global.nc.f64 	%fd3, [%rd9];
	setp.neu.f64 	%p7, %fd3, %fd5;
	@%p7 bra 	$L__BB4_16;
	atom.global.add.f64 	%fd12, [%rd4], 0d3FF0000000000000;
	bra.uni 	$L__BB4_20;
$L__BB4_8:
	sub.s32 	%r38, %r19, %r7;
	shl.b32 	%r39, %r38, 2;
	mov.u32 	%r40, block_hist;
	add.s32 	%r10, %r40, %r39;
$L__BB4_9:
	mul.wide.s32 	%rd12, %r53, 8;
	add.s64 	%rd13, %rd1, %rd12;
	ld.global.nc.f64 	%fd2, [%rd13];
	setp.eq.f64 	%p15, %fd2, %fd5;
	@%p15 bra 	$L__BB4_14;
	sub.f64 	%fd13, %fd2, %fd4;
	mul.f64 	%fd14, %fd1, %fd13;
	cvt.rmi.f64.f64 	%fd15, %fd14;
	cvt.rzi.s32.f64 	%r12, %fd15;
	setp.lt.s32 	%p16, %r12, 0;
	setp.ge.u32 	%p17, %r12, %r19;
	or.pred  	%p18, %p16, %p17;
	@%p18 bra 	$L__BB4_15;
	setp.ge.s32 	%p19, %r12, %r7;
	setp.lt.s32 	%p20, %r12, %r8;
	and.pred  	%p21, %p19, %p20;
	@%p21 bra 	$L__BB4_13;
	mul.wide.u32 	%rd14, %r12, 8;
	add.s64 	%rd15, %rd2, %rd14;
	atom.global.add.f64 	%fd16, [%rd15], 0d3FF0000000000000;
	bra.uni 	$L__BB4_15;
$L__BB4_13:
	sub.s32 	%r41, %r12, %r7;
	shl.b32 	%r42, %r41, 2;
	add.s32 	%r44, %r40, %r42;
	atom.shared.add.u32 	%r45, [%r44], 1;
	bra.uni 	$L__BB4_15;
$L__BB4_14:
	atom.shared.add.u32 	%r46, [%r10+-4], 1;
$L__BB4_15:
	add.s32 	%r53, %r53, %r9;
	setp.lt.u32 	%p22, %r53, %r20;
	@%p22 bra 	$L__BB4_9;
	bra.uni 	$L__BB4_21;
$L__BB4_16:
	sub.f64 	%fd8, %fd3, %fd4;
	mul.f64 	%fd9, %fd1, %fd8;
	cvt.rmi.f64.f64 	%fd10, %fd9;
	cvt.rzi.s32.f64 	%r15, %fd10;
	setp.lt.s32 	%p8, %r15, 0;
	setp.ge.u32 	%p9, %r15, %r19;
	or.pred  	%p10, %p8, %p9;
	@%p10 bra 	$L__BB4_20;
	setp.lt.s32 	%p11, %r15, %r7;
	setp.ge.s32 	%p12, %r15, %r8;
	or.pred  	%p13, %p11, %p12;
	@%p13 bra 	$L__BB4_19;
	sub.s32 	%r33, %r15, %r7;
	shl.b32 	%r34, %r33, 2;
	mov.u32 	%r35, block_hist;
	add.s32 	%r36, %r35, %r34;
	atom.shared.add.u32 	%r37, [%r36], 1;
	bra.uni 	$L__BB4_20;
$L__BB4_19:
	mul.wide.u32 	%rd10, %r15, 8;
	add.s64 	%rd11, %rd2, %rd10;
	atom.global.add.f64 	%fd11, [%rd11], 0d3FF0000000000000;
$L__BB4_20:
	add.s32 	%r53, %r53, %r9;
	setp.lt.u32 	%p14, %r53, %r20;
	@%p14 bra 	$L__BB4_6;
$L__BB4_21:
	setp.ge.s32 	%p23, %r55, %r21;
	bar.sync 	0;
	@%p23 bra 	$L__BB4_24;
	mov.u32 	%r49, block_hist;
$L__BB4_23:
	add.s32 	%r47, %r55, %r7;
	mul.wide.s32 	%rd16, %r47, 8;
	add.s64 	%rd17, %rd2, %rd16;
	shl.b32 	%r48, %r55, 2;
	add.s32 	%r50, %r49, %r48;
	ld.shared.u32 	%r51, [%r50];
	cvt.rn.f64.s32 	%fd17, %r51;
	atom.global.add.f64 	%fd18, [%rd17], %fd17;
	add.s32 	%r55, %r55, %r5;
	setp.lt.s32 	%p24, %r55, %r21;
	@%p24 bra 	$L__BB4_23;
$L__BB4_24:
	ret;

}
	// .globl	sm_histogram
.visible .entry sm_histogram(
	.param .u64 .ptr .align 1 sm_histogram_param_0,
	.param .u64 .ptr .align 1 sm_histogram_param_1,
	.param .f64 sm_histogram_param_2,
	.param .f64 sm_histogram_param_3,
	.param .u32 sm_histogram_param_4,
	.param .u32 sm_histogram_param_5
)
{
	.reg .pred 	%p<11>;
	.reg .b32 	%r<36>;
	.reg .b64 	%rd<9>;
	.reg .b64 	%fd<12>;

	ld.param.u64 	%rd3, [sm_histogram_param_0];
	ld.param.u64 	%rd4, [sm_histogram_param_1];
	ld.param.f64 	%fd2, [sm_histogram_param_2];
	ld.param.f64 	%fd3, [sm_histogram_param_3];
	ld.param.u32 	%r14, [sm_histogram_param_4];
	ld.param.u32 	%r15, [sm_histogram_param_5];
	mov.u32 	%r35, %tid.x;
	setp.ge.u32 	%p1, %r35, %r14;
	@%p1 bra 	$L__BB5_3;
	mov.u32 	%r2, %ntid.x;
	mov.u32 	%r17, block_hist;
	mov.u32 	%r33, %r35;
$L__BB5_2:
	shl.b32 	%r16, %r33, 2;
	add.s32 	%r18, %r17, %r16;
	mov.b32 	%r19, 0;
	st.shared.u32 	[%r18], %r19;
	add.s32 	%r33, %r33, %r2;
	setp.lt.u32 	%p2, %r33, %r14;
	@%p2 bra 	$L__BB5_2;
$L__BB5_3:
	bar.sync 	0;
	mov.u32 	%r5, %ntid.x;
	mov.u32 	%r20, %ctaid.x;
	mad.lo.s32 	%r34, %r5, %r20, %r35;
	setp.ge.u32 	%p3, %r34, %r15;
	@%p3 bra 	$L__BB5_10;
	shl.b32 	%r21, %r14, 2;
	mov.u32 	%r22, block_hist;
	add.s32 	%r7, %r22, %r21;
	mov.u32 	%r23, %nctaid.x;
	mul.lo.s32 	%r8, %r5, %r23;
	cvta.to.global.u64 	%rd1, %rd3;
	sub.f64 	%fd4, %fd3, %fd2;
	cvt.rn.f64.u32 	%fd5, %r14;
	div.rn.f64 	%fd1, %fd5, %fd4;
$L__BB5_5:
	mul.wide.s32 	%rd5, %r34, 8;
	add.s64 	%rd6, %rd1, %rd5;
	ld.global.nc.f64 	%fd6, [%rd6];
	sub.f64 	%fd7, %fd6, %fd2;
	mul.f64 	%fd8, %fd1, %fd7;
	cvt.rmi.f64.f64 	%fd9, %fd8;
	cvt.rzi.s32.f64 	%r10, %fd9;
	setp.neu.f64 	%p4, %fd6, %fd3;
	@%p4 bra 	$L__BB5_7;
	atom.shared.add.u32 	%r28, [%r7+-4], 1;
	bra.uni 	$L__BB5_9;
$L__BB5_7:
	setp.lt.s32 	%p5, %r10, 0;
	setp.ge.u32 	%p6, %r10, %r14;
	or.pred  	%p7, %p5, %p6;
	@%p7 bra 	$L__BB5_9;
	shl.b32 	%r24, %r10, 2;
	add.s32 	%r26, %r22, %r24;
	atom.shared.add.u32 	%r27, [%r26], 1;
$L__BB5_9:
	add.s32 	%r34, %r34, %r8;
	setp.lt.u32 	%p8, %r34, %r15;
	@%p8 bra 	$L__BB5_5;
$L__BB5_10:
	setp.ge.u32 	%p9, %r35, %r14;
	bar.sync 	0;
	@%p9 bra 	$L__BB5_13;
	cvta.to.global.u64 	%rd2, %rd4;
	mov.u32 	%r30, block_hist;
$L__BB5_12:
	mul.wide.s32 	%rd7, %r35, 8;
	add.s64 	%rd8, %rd2, %rd7;
	shl.b32 	%r29, %r35, 2;
	add.s32 	%r31, %r30, %r29;
	ld.shared.u32 	%r32, [%r31];
	cvt.rn.f64.s32 	%fd10, %r32;
	atom.global.add.f64 	%fd11, [%rd8], %fd10;
	add.s32 	%r35, %r35, %r5;
	setp.lt.u32 	%p10, %r35, %r14;
	@%p10 bra 	$L__BB5_12;
$L__BB5_13:
	ret;

}
	// .globl	lik_only_gm_copy
.visible .entry lik_only_gm_copy(
	.param .u64 .ptr .align 1 lik_only_gm_copy_param_0,
	.param .u64 .ptr .align 1 lik_only_gm_copy_param_1,
	.param .u64 .ptr .align 1 lik_only_gm_copy_param_2,
	.param .u64 .ptr .align 1 lik_only_gm_copy_param_3,
	.param .f64 lik_only_gm_copy_param_4,
	.param .u32 lik_only_gm_copy_param_5,
	.param .u32 lik_only_gm_copy_param_6,
	.param .f64 lik_only_gm_copy_param_7,
	.param .u64 .ptr .align 1 lik_only_gm_copy_param_8
)
{
	.reg .pred 	%p<3>;
	.reg .b32 	%r<13>;
	.reg .b64 	%rd<14>;
	.reg .b64 	%fd<18>;

	ld.param.u64 	%rd4, [lik_only_gm_copy_param_2];
	ld.param.u64 	%rd6, [lik_only_gm_copy_param_3];
	ld.param.f64 	%fd2, [lik_only_gm_copy_param_4];
	ld.param.u32 	%r7, [lik_only_gm_copy_param_5];
	ld.param.f64 	%fd3, [lik_only_gm_copy_param_7];
	ld.param.u64 	%rd5, [lik_only_gm_copy_param_8];
	cvta.to.global.u64 	%rd1, %rd6;
	mov.u32 	%r8, %tid.x;
	mov.u32 	%r1, %ntid.x;
	mov.u32 	%r9, %ctaid.x;
	mad.lo.s32 	%r12, %r1, %r9, %r8;
	add.s32 	%r3, %r7, -1;
	setp.ge.s32 	%p1, %r12, %r3;
	@%p1 bra 	$L__BB6_3;
	mul.wide.s32 	%rd7, %r7, 8;
	add.s64 	%rd8, %rd1, %rd7;
	ld.global.nc.f64 	%fd4, [%rd8+-8];
	ld.global.nc.f64 	%fd5, [%rd1];
	mov.u32 	%r10, %nctaid.x;
	mul.lo.s32 	%r4, %r10, %r1;
	sub.f64 	%fd6, %fd4, %fd5;
	cvt.rn.f64.s32 	%fd7, %r3;
	div.rn.f64 	%fd1, %fd7, %fd6;
	cvta.to.global.u64 	%rd2, %rd4;
	cvta.to.global.u64 	%rd3, %rd5;
$L__BB6_2:
	mul.wide.s32 	%rd9, %r12, 8;
	add.s64 	%rd10, %rd2, %rd9;
	ld.global.nc.f64 	%fd8, [%rd10+8];
	ld.global.nc.f64 	%fd9, [%rd10];
	sub.f64 	%fd10, %fd8, %fd9;
	mul.f64 	%fd11, %fd2, %fd10;
	mul.f64 	%fd12, %fd1, %fd11;
	shl.b32 	%r11, %r12, 1;
	mul.wide.s32 	%rd11, %r11, 8;
	add.s64 	%rd12, %rd3, %rd11;
	st.global.f64 	[%rd12], %fd12;
	mul.f64 	%fd13, %fd2, %fd9;
	add.s64 	%rd13, %rd1, %rd9;
	ld.global.nc.f64 	%fd14, [%rd13];
	mul.f64 	%fd15, %fd14, %fd12;
	sub.f64 	%fd16, %fd13, %fd15;
	add.f64 	%fd17, %fd3, %fd16;
	st.global.f64 	[%rd12+8], %fd17;
	add.s32 	%r12, %r12, %r4;
	setp.lt.s32 	%p2, %r12, %r3;
	@%p2 bra 	$L__BB6_2;
$L__BB6_3:
	ret;

}
	// .globl	lik_only_gm_comp
.visible .entry lik_only_gm_comp(
	.param .u64 .ptr .align 1 lik_only_gm_comp_param_0,
	.param .u64 .ptr .align 1 lik_only_gm_comp_param_1,
	.param .u64 .ptr .align 1 lik_only_gm_comp_param_2,
	.param .u64 .ptr .align 1 lik_only_gm_comp_param_3,
	.param .f64 lik_only_gm_comp_param_4,
	.param .u32 lik_only_gm_comp_param_5,
	.param .u32 lik_only_gm_comp_param_6,
	.param .f64 lik_only_gm_comp_param_7,
	.param .u64 .ptr .align 1 lik_only_gm_comp_param_8
)
{
	.reg .pred 	%p<6>;
	.reg .b32 	%r<15>;
	.reg .b64 	%rd<17>;
	.reg .b64 	%fd<15>;

	ld.param.u64 	%rd4, [lik_only_gm_comp_param_0];
	ld.param.u64 	%rd5, [lik_only_gm_comp_param_1];
	ld.param.u64 	%rd7, [lik_only_gm_comp_param_3];
	ld.param.u32 	%r9, [lik_only_gm_comp_param_5];
	ld.param.u32 	%r8, [lik_only_gm_comp_param_6];
	ld.param.u64 	%rd6, [lik_only_gm_comp_param_8];
	cvta.to.global.u64 	%rd8, %rd7;
	mov.u32 	%r10, %tid.x;
	mov.u32 	%r1, %ntid.x;
	mov.u32 	%r11, %ctaid.x;
	mad.lo.s32 	%r14, %r1, %r11, %r10;
	add.s32 	%r3, %r9, -1;
	cvt.rn.f64.s32 	%fd4, %r3;
	mul.wide.s32 	%rd9, %r9, 8;
	add.s64 	%rd10, %rd8, %rd9;
	ld.global.nc.f64 	%fd5, [%rd10+-8];
	ld.global.nc.f64 	%fd1, [%rd8];
	sub.f64 	%fd6, %fd5, %fd1;
	div.rn.f64 	%fd2, %fd4, %fd6;
	setp.ge.s32 	%p1, %r14, %r8;
	@%p1 bra 	$L__BB7_5;
	mov.u32 	%r12, %nctaid.x;
	mul.lo.s32 	%r4, %r1, %r12;
	cvta.to.global.u64 	%rd1, %rd4;
	cvta.to.global.u64 	%rd2, %rd6;
	cvta.to.global.u64 	%rd3, %rd5;
$L__BB7_2:
	mul.wide.s32 	%rd11, %r14, 8;
	add.s64 	%rd12, %rd1, %rd11;
	ld.global.nc.f64 	%fd3, [%rd12];
	sub.f64 	%fd7, %fd3, %fd1;
	mul.f64 	%fd8, %fd2, %fd7;
	cvt.rmi.f64.f64 	%fd9, %fd8;
	cvt.rzi.s32.f64 	%r6, %fd9;
	setp.ge.s32 	%p2, %r6, %r3;
	setp.lt.s32 	%p3, %r6, 0;
	or.pred  	%p4, %p2, %p3;
	@%p4 bra 	$L__BB7_4;
	shl.b32 	%r13, %r6, 1;
	mul.wide.u32 	%rd13, %r13, 8;
	add.s64 	%rd14, %rd2, %rd13;
	ld.global.nc.f64 	%fd10, [%rd14];
	ld.global.nc.f64 	%fd11, [%rd14+8];
	fma.rn.f64 	%fd12, %fd3, %fd10, %fd11;
	add.s64 	%rd16, %rd3, %rd11;
	ld.global.f64 	%fd13, [%rd16];
	add.f64 	%fd14, %fd13, %fd12;
	st.global.f64 	[%rd16], %fd14;
$L__BB7_4:
	add.s32 	%r14, %r14, %r4;
	setp.lt.s32 	%p5, %r14, %r8;
	@%p5 bra 	$L__BB7_2;
$L__BB7_5:
	ret;

}
.func  (.param .align 16 .b8 func_retval0[16]) __internal_trig_reduction_slowpathd(
	.param .b64 __internal_trig_reduction_slowpathd_param_0
)
{
	.local .align 8 .b8 	__local_depot8[40];
	.reg .b64 	%SP;
	.reg .b64 	%SPL;
	.reg .pred 	%p<10>;
	.reg .b32 	%r<47>;
	.reg .b64 	%rd<74>;
	.reg .b64 	%fd<5>;

	mov.u64 	%SPL, __local_depot8;
	ld.param.f64 	%fd4, [__internal_trig_reduction_slowpathd_param_0];
	add.u64 	%rd1, %SPL, 0;
	{
	.reg .b32 %temp; 
	mov.b64 	{%temp, %r1}, %fd4;
	}
	shr.u32 	%r2, %r1, 20;
	and.b32  	%r3, %r2, 2047;
	setp.eq.s32 	%p1, %r3, 2047;
	mov.b32 	%r46, 0;
	@%p1 bra 	$L__BB8_9;
	add.s32 	%r20, %r3, -1024;
	mov.b64 	%rd20, %fd4;
	shl.b64 	%rd2, %rd20, 11;
	shr.u32 	%r4, %r20, 6;
	sub.s32 	%r45, 15, %r4;
	sub.s32 	%r21, 19, %r4;
	setp.lt.u32 	%p2, %r20, 128;
	selp.b32 	%r6, 18, %r21, %p2;
	setp.ge.s32 	%p3, %r45, %r6;
	mov.b64 	%rd70, 0;
	@%p3 bra 	$L__BB8_4;
	add.s32 	%r23, %r6, %r4;
	neg.s32 	%r43, %r23;
	or.b64  	%rd3, %rd2, -9223372036854775808;
	mov.b64 	%rd70, 0;
	mov.b32 	%r42, 0;
	mov.u64 	%rd25, __cudart_i2opi_d;
	mov.u32 	%r44, %r45;
$L__BB8_3:
	.pragma "nounroll";
	mul.wide.s32 	%rd22, %r42, 8;
	add.s64 	%rd23, %rd1, %rd22;
	mul.wide.s32 	%rd24, %r44, 8;
	add.s64 	%rd26, %rd25, %rd24;
	ld.global.nc.u64 	%rd27, [%rd26];
	{
	.reg .u32 %r0, %r1, %r2, %r3, %alo, %ahi, %blo, %bhi, %clo, %chi;
	mov.b64 	{%alo,%ahi}, %rd27;
	mov.b64 	{%blo,%bhi}, %rd3;
	mov.b64 	{%clo,%chi}, %rd70;
	mad.lo.cc.u32 	%r0, %alo, %blo, %clo;
	madc.hi.cc.u32 	%r1, %alo, %blo, %chi;
	madc.hi.u32 	%r2, %alo, %bhi, 0;
	mad.lo.cc.u32 	%r1, %alo, %bhi, %r1;
	madc.hi.cc.u32 	%r2, %ahi, %blo, %r2;
	madc.hi.u32 	%r3, %ahi, %bhi, 0;
	mad.lo.cc.u32 	%r1, %ahi, %blo, %r1;
	madc.lo.cc.u32 	%r2, %ahi, %bhi, %r2;
	addc.u32 	%r3, %r3, 0;
	mov.b64 	%rd28, {%r0,%r1};
	mov.b64 	%rd70, {%r2,%r3};
	}
	st.local.u64 	[%rd23], %rd28;
	add.s32 	%r44, %r44, 1;
	add.s32 	%r43, %r43, 1;
	add.s32 	%r42, %r42, 1;
	setp.ne.s32 	%p4, %r43, -15;
	mov.u32 	%r45, %r6;
	@%p4 bra 	$L__BB8_3;
$L__BB8_4:
	cvt.s64.s32 	%rd29, %r45;
	cvt.u64.u32 	%rd30, %r4;
	add.s64 	%rd31, %rd30, %rd29;
	shl.b64 	%rd32, %rd31, 3;
	add.s64 	%rd33, %rd1, %rd32;
	st.local.u64 	[%rd33+-120], %rd70;
	and.b32  	%r15, %r2, 63;
	ld.local.u64 	%rd72, [%rd1+16];
	ld.local.u64 	%rd71, [%rd1+24];
	setp.eq.s32 	%p5, %r15, 0;
	@%p5 bra 	$L__BB8_6;
	shl.b64 	%rd34, %rd71, %r15;
	shr.u64 	%rd35, %rd72, 1;
	xor.b32  	%r24, %r15, 63;
	shr.u64 	%rd36, %rd35, %r24;
	or.b64  	%rd71, %rd34, %rd36;
	ld.local.u64 	%rd37, [%rd1+8];
	shl.b64 	%rd38, %rd72, %r15;
	shr.u64 	%rd39, %rd37, 1;
	shr.u64 	%rd40, %rd39, %r24;
	or.b64  	%rd72, %rd38, %rd40;
$L__BB8_6:
	and.b32  	%r25, %r1, -2147483648;
	shr.u64 	%rd41, %rd71, 62;
	cvt.u32.u64 	%r26, %rd41;
	mov.b64 	{%r27, %r28}, %rd71;
	mov.b64 	{%r29, %r30}, %rd72;
	shf.l.wrap.b32 	%r31, %r30, %r27, 2;
	shf.l.wrap.b32 	%r32, %r27, %r28, 2;
	mov.b64 	%rd42, {%r31, %r32};
	shl.b64 	%rd43, %rd72, 2;
	shr.u64 	%rd44, %rd42, 63;
	cvt.u32.u64 	%r33, %rd44;
	add.s32 	%r34, %r33, %r26;
	setp.eq.s32 	%p6, %r25, 0;
	neg.s32 	%r35, %r34;
	selp.b32 	%r46, %r34, %r35, %p6;
	setp.gt.s64 	%p7, %rd42, -1;
	mov.b64 	%rd45, 0;
	{
	.reg .u32 %r0, %r1, %r2, %r3, %a0, %a1, %a2, %a3, %b0, %b1, %b2, %b3;
	mov.b64 	{%a0,%a1}, %rd45;
	mov.b64 	{%a2,%a3}, %rd45;
	mov.b64 	{%b0,%b1}, %rd43;
	mov.b64 	{%b2,%b3}, %rd42;
	sub.cc.u32 	%r0, %a0, %b0;
	subc.cc.u32 	%r1, %a1, %b1;
	subc.cc.u32 	%r2, %a2, %b2;
	subc.u32 	%r3, %a3, %b3;
	mov.b64 	%rd46, {%r0,%r1};
	mov.b64 	%rd47, {%r2,%r3};
	}
	xor.b32  	%r36, %r25, -2147483648;
	selp.b64 	%rd73, %rd42, %rd47, %p7;
	selp.b64 	%rd14, %rd43, %rd46, %p7;
	selp.b32 	%r17, %r25, %r36, %p7;
	clz.b64 	%r37, %rd73;
	cvt.u64.u32 	%rd15, %r37;
	setp.eq.s32 	%p8, %r37, 0;
	@%p8 bra 	$L__BB8_8;
	cvt.u32.u64 	%r38, %rd15;
	and.b32  	%r39, %r38, 63;
	shl.b64 	%rd48, %rd73, %r39;
	shr.u64 	%rd49, %rd14, 1;
	not.b32 	%r40, %r38;
	and.b32  	%r41, %r40, 63;
	shr.u64 	%rd50, %rd49, %r41;
	or.b64  	%rd73, %rd48, %rd50;
$L__BB8_8:
	mov.b64 	%rd51, -3958705157555305931;
	{
	.reg .u32 %r0, %r1, %r2, %r3, %alo, %ahi, %blo, %bhi;
	mov.b64 	{%alo,%ahi}, %rd73;
	mov.b64 	{%blo,%bhi}, %rd51;
	mul.lo.u32 	%r0, %alo, %blo;
	mul.hi.u32 	%r1, %alo, %blo;
	mad.lo.cc.u32 	%r1, %alo, %bhi, %r1;
	madc.hi.u32 	%r2, %alo, %bhi, 0;
	mad.lo.cc.u32 	%r1, %ahi, %blo, %r1;
	madc.hi.cc.u32 	%r2, %ahi, %blo, %r2;
	madc.hi.u32 	%r3, %ahi, %bhi, 0;
	mad.lo.cc.u32 	%r2, %ahi, %bhi, %r2;
	addc.u32 	%r3, %r3, 0;
	mov.b64 	%rd52, {%r0,%r1};
	mov.b64 	%rd53, {%r2,%r3};
	}
	setp.gt.s64 	%p9, %rd53, 0;
	{
	.reg .u32 %r0, %r1, %r2, %r3, %a0, %a1, %a2, %a3, %b0, %b1, %b2, %b3;
	mov.b64 	{%a0,%a1}, %rd52;
	mov.b64 	{%a2,%a3}, %rd53;
	mov.b64 	{%b0,%b1}, %rd52;
	mov.b64 	{%b2,%b3}, %rd53;
	add.cc.u32 	%r0, %a0, %b0;
	addc.cc.u32 	%r1, %a1, %b1;
	addc.cc.u32 	%r2, %a2, %b2;
	addc.u32 	%r3, %a3, %b3;
	mov.b64 	%rd54, {%r0,%r1};
	mov.b64 	%rd55, {%r2,%r3};
	}
	selp.b64 	%rd56, %rd55, %rd53, %p9;
	selp.s64 	%rd57, -1, 0, %p9;
	sub.s64 	%rd58, %rd57, %rd15;
	cvt.u64.u32 	%rd59, %r17;
	shl.b64 	%rd60, %rd59, 32;
	add.s64 	%rd61, %rd56, 1;
	shr.u64 	%rd62, %rd61, 10;
	add.s64 	%rd63, %rd62, 1;
	shr.u64 	%rd64, %rd63, 1;
	shl.b64 	%rd65, %rd58, 52;
	add.s64 	%rd66, %rd65, %rd64;
	add.s64 	%rd67, %rd66, 4602678819172646912;
	or.b64  	%rd68, %rd67, %rd60;
	mov.b64 	%fd4, %rd68;
$L__BB8_9:
	st.param.f64 	[func_retval0], %fd4;
	st.param.b32 	[func_retval0+8], %r46;
	ret;

}


// ===== COMPILED SASS (sm_100) =====

	.target	sm_100

	.elftype	@"ET_EXEC"


//--------------------- .note.nv.tkinfo           --------------------------
	.section	.note.nv.tkinfo,"",@"SHT_NOTE"
	.sectionflags	@"SHF_NOTE_NV_TKINFO"
	.tkinfo
        /*0018*/ 	.word	0x00000002
        /*0030*/ 	.string	""
        /*0030*/ 	.string	"ptxas"
        /*0030*/ 	.string	"Cuda compilation tools, release 13.0, V13.0.88"
        /*0030*/ 	.string	"Build cuda_13.0.r13.0/compiler.36424714_0"
        /*0030*/ 	.string	"-arch sm_100 -m 64 "



//--------------------- .note.nv.cuinfo           --------------------------
	.section	.note.nv.cuinfo,"",@"SHT_NOTE"
	.sectionflags	@"SHF_NOTE_NV_CUINFO"
        /*0018*/ 	.short	0x0002
        /*001a*/ 	.short	0x0064
        /*001c*/ 	.short	0x0082
	.zero		2


//--------------------- .nv.info                  --------------------------
	.section	.nv.info,"",@"SHT_CUDA_INFO"
	.align	4


	//----- nvinfo : EIATTR_REGCOUNT
	.align		4
        /*0000*/ 	.byte	0x04, 0x2f
        /*0002*/ 	.short	(.L_3 - .L_2)
	.align		4
.L_2:
        /*0004*/ 	.word	index@(drift_simple)
        /*0008*/ 	.word	0x00000019


	//----- nvinfo : EIATTR_FRAME_SIZE
	.align		4
.L_3:
        /*000c*/ 	.byte	0x04, 0x11
        /*000e*/ 	.short	(.L_5 - .L_4)
	.align		4
.L_4:
        /*0010*/ 	.word	index@($__internal_4_$__cuda_sm20_div_rn_f64_full)
        /*0014*/ 	.word	0x00000000


	//----- nvinfo : EIATTR_FRAME_SIZE
	.align		4
.L_5:
        /*0018*/ 	.byte	0x04, 0x11
        /*001a*/ 	.short	(.L_7 - .L_6)
	.align		4
.L_6:
        /*001c*/ 	.word	index@(drift_simple)
        /*0020*/ 	.word	0x00000000


	//----- nvinfo : EIATTR_REGCOUNT
	.align		4
.L_7:
        /*0024*/ 	.byte	0x04, 0x2f
        /*0026*/ 	.short	(.L_9 - .L_8)
	.align		4
.L_8:
        /*0028*/ 	.word	index@(kick_single_harmonic)
        /*002c*/ 	.word	0x00000020


	//----- nvinfo : EIATTR_FRAME_SIZE
	.align		4
.L_9:
        /*0030*/ 	.byte	0x04, 0x11
        /*0032*/ 	.short	(.L_11 - .L_10)
	.align		4
.L_10:
        /*0034*/ 	.word	index@($kick_single_harmonic$__internal_trig_reduction_slowpathd)
        /*0038*/ 	.word	0x00000028


	//----- nvinfo : EIATTR_FRAME_SIZE
	.align		4
.L_11:
        /*003c*/ 	.byte	0x04, 0x11
        /*003e*/ 	.short	(.L_13 - .L_12)
	.align		4
.L_12:
        /*0040*/ 	.word	index@(kick_single_harmonic)
        /*0044*/ 	.word	0x00000028


	//----- nvinfo : EIATTR_REGCOUNT
	.align		4
.L_13:
        /*0048*/ 	.byte	0x04, 0x2f
        /*004a*/ 	.short	(.L_15 - .L_14)
	.align		4
.L_14:
        /*004c*/ 	.word	index@(kick_multi_harmonic)
        /*0050*/ 	.word	0x0000002a


	//----- nvinfo : EIATTR_FRAME_SIZE
	.align		4
.L_15:
        /*0054*/ 	.byte	0x04, 0x11
        /*0056*/ 	.short	(.L_17 - .L_16)
	.align		4
.L_16:
        /*0058*/ 	.word	index@($kick_multi_harmonic$__internal_trig_reduction_slowpathd)
        /*005c*/ 	.word	0x00000028


	//----- nvinfo : EIATTR_FRAME_SIZE
	.align		4
.L_17:
        /*0060*/ 	.byte	0x04, 0x11
        /*0062*/ 	.short	(.L_19 - .L_18)
	.align		4
.L_18:
        /*0064*/ 	.word	index@(kick_multi_harmonic)
        /*0068*/ 	.word	0x00000028


	//----- nvinfo : EIATTR_REGCOUNT
	.align		4
.L_19:
        /*006c*/ 	.byte	0x04, 0x2f
        /*006e*/ 	.short	(.L_21 - .L_20)
	.align		4
.L_20:
        /*0070*/ 	.word	index@(beam_phase)
        /*0074*/ 	.word	0x00000020


	//----- nvinfo : EIATTR_FRAME_SIZE
	.align		4
.L_21:
        /*0078*/ 	.byte	0x04, 0x11
        /*007a*/ 	.short	(.L_23 - .L_22)
	.align		4
.L_22:
        /*007c*/ 	.word	index@($beam_phase$__internal_trig_reduction_slowpathd)
        /*0080*/ 	.word	0x00000028


	//----- nvinfo : EIATTR_FRAME_SIZE
	.align		4
.L_23:
        /*0084*/ 	.byte	0x04, 0x11
        /*0086*/ 	.short	(.L_25 - .L_24)
	.align		4
.L_24:
        /*0088*/ 	.word	index@(beam_phase)
        /*008c*/ 	.word	0x00000028


	//----- nvinfo : EIATTR_REGCOUNT
	.align		4
.L_25:
        /*0090*/ 	.byte	0x04, 0x2f
        /*0092*/ 	.short	(.L_27 - .L_26)
	.align		4
.L_26:
        /*0094*/ 	.word	index@(hybrid_histogram)
        /*0098*/ 	.word	0x0000001a


	//----- nvinfo : EIATTR_FRAME_SIZE
	.align		4
.L_27:
        /*009c*/ 	.byte	0x04, 0x11
        /*009e*/ 	.short	(.L_29 - .L_28)
	.align		4
.L_28:
        /*00a0*/ 	.word	index@($__internal_3_$__cuda_sm20_div_rn_f64_full)
        /*00a4*/ 	.word	0x00000000


	//----- nvinfo : EIATTR_FRAME_SIZE
	.align		4
.L_29:
        /*00a8*/ 	.byte	0x04, 0x11
        /*00aa*/ 	.short	(.L_31 - .L_30)
	.align		4
.L_30:
        /*00ac*/ 	.word	index@(hybrid_histogram)
        /*00b0*/ 	.word	0x00000000


	//----- nvinfo : EIATTR_REGCOUNT
	.align		4
.L_31:
        /*00b4*/ 	.byte	0x04, 0x2f
        /*00b6*/ 	.short	(.L_33 - .L_32)
	.align		4
.L_32:
        /*00b8*/ 	.word	index@(sm_histogram)
        /*00bc*/ 	.word	0x0000001e


	//----- nvinfo : EIATTR_FRAME_SIZE
	.align		4
.L_33:
        /*00c0*/ 	.byte	0x04, 0x11
        /*00c2*/ 	.short	(.L_35 - .L_34)
	.align		4
.L_34:
        /*00c4*/ 	.word	index@($__internal_2_$__cuda_sm20_div_rn_f64_full)
        /*00c8*/ 	.word	0x00000000


	//----- nvinfo : EIATTR_FRAME_SIZE
	.align		4
.L_35:
        /*00cc*/ 	.byte	0x04, 0x11
        /*00ce*/ 	.short	(.L_37 - .L_36)
	.align		4
.L_36:
        /*00d0*/ 	.word	index@(sm_histogram)
        /*00d4*/ 	.word	0x00000000


	//----- nvinfo : EIATTR_REGCOUNT
	.align		4
.L_37:
        /*00d8*/ 	.byte	0x04, 0x2f
        /*00da*/ 	.short	(.L_39 - .L_38)
	.align		4
.L_38:
        /*00dc*/ 	.word	index@(lik_only_gm_copy)
        /*00e0*/ 	.word	0x00000020


	//----- nvinfo : EIATTR_FRAME_SIZE
	.align		4
.L_39:
        /*00e4*/ 	.byte	0x04, 0x11
        /*00e6*/ 	.short	(.L_41 - .L_40)
	.align		4
.L_40:
        /*00e8*/ 	.word	index@($__internal_1_$__cuda_sm20_div_rn_f64_full)
        /*00ec*/ 	.word	0x00000000


	//----- nvinfo : EIATTR_FRAME_SIZE
	.align		4
.L_41:
        /*00f0*/ 	.byte	0x04, 0x11
        /*00f2*/ 	.short	(.L_43 - .L_42)
	.align		4
.L_42:
        /*00f4*/ 	.word	index@(lik_only_gm_copy)
        /*00f8*/ 	.word	0x00000000


	//----- nvinfo : EIATTR_REGCOUNT
	.align		4
.L_43:
        /*00fc*/ 	.byte	0x04, 0x2f
        /*00fe*/ 	.short	(.L_45 - .L_44)
	.align		4
.L_44:
        /*0100*/ 	.word	index@(lik_only_gm_comp)
        /*0104*/ 	.word	0x0000001c


	//----- nvinfo : EIATTR_FRAME_SIZE
	.align		4
.L_45:
        /*0108*/ 	.byte	0x04, 0x11
        /*010a*/ 	.short	(.L_47 - .L_46)
	.align		4
.L_46:
        /*010c*/ 	.word	index@($__internal_0_$__cuda_sm20_div_rn_f64_full)
        /*0110*/ 	.word	0x00000000


	//----- nvinfo : EIATTR_FRAME_SIZE
	.align		4
.L_47:
        /*0114*/ 	.byte	0x04, 0x11
        /*0116*/ 	.short	(.L_49 - .L_48)
	.align		4
.L_48:
        /*0118*/ 	.word	index@(lik_only_gm_comp)
        /*011c*/ 	.word	0x00000000


	//----- nvinfo : EIATTR_MIN_STACK_SIZE
	.align		4
.L_49:
        /*0120*/ 	.byte	0x04, 0x12
        /*0122*/ 	.short	(.L_51 - .L_50)
	.align		4
.L_50:
        /*0124*/ 	.word	index@(lik_only_gm_comp)
        /*0128*/ 	.word	0x00000000


	//----- nvinfo : EIATTR_MIN_STACK_SIZE
	.align		4
.L_51:
        /*012c*/ 	.byte	0x04, 0x12
        /*012e*/ 	.short	(.L_53 - .L_52)
	.align		4
.L_52:
        /*0130*/ 	.word	index@(lik_only_gm_copy)
        /*0134*/ 	.word	0x00000000


	//----- nvinfo : EIATTR_MIN_STACK_SIZE
	.align		4
.L_53:
        /*0138*/ 	.byte	0x04, 0x12
        /*013a*/ 	.short	(.L_55 - .L_54)
	.align		4
.L_54:
        /*013c*/ 	.word	index@(sm_histogram)
        /*0140*/ 	.word	0x00000000


	//----- nvinfo : EIATTR_MIN_STACK_SIZE
	.align		4
.L_55:
        /*0144*/ 	.byte	0x04, 0x12
        /*0146*/ 	.short	(.L_57 - .L_56)
	.align		4
.L_56:
        /*0148*/ 	.word	index@(hybrid_histogram)
        /*014c*/ 	.word	0x00000000


	//----- nvinfo : EIATTR_MIN_STACK_SIZE
	.align		4
.L_57:
        /*0150*/ 	.byte	0x04, 0x12
        /*0152*/ 	.short	(.L_59 - .L_58)
	.align		4
.L_58:
        /*0154*/ 	.word	index@(beam_phase)
        /*0158*/ 	.word	0x00000028


	//----- nvinfo : EIATTR_MIN_STACK_SIZE
	.align		4
.L_59:
        /*015c*/ 	.byte	0x04, 0x12
        /*015e*/ 	.short	(.L_61 - .L_60)
	.align		4
.L_60:
        /*0160*/ 	.word	index@(kick_multi_harmonic)
        /*0164*/ 	.word	0x00000028


	//----- nvinfo : EIATTR_MIN_STACK_SIZE
	.align		4
.L_61:
        /*0168*/ 	.byte	0x04, 0x12
        /*016a*/ 	.short	(.L_63 - .L_62)
	.align		4
.L_62:
        /*016c*/ 	.word	index@(kick_single_harmonic)
        /*0170*/ 	.word	0x00000028


	//----- nvinfo : EIATTR_MIN_STACK_SIZE
	.align		4
.L_63:
        /*0174*/ 	.byte	0x04, 0x12
        /*0176*/ 	.short	(.L_65 - .L_64)
	.align		4
.L_64:
        /*0178*/ 	.word	index@(drift_simple)
        /*017c*/ 	.word	0x00000000
.L_65:


//--------------------- .nv.compat                --------------------------
	.section	.nv.compat,"",@"SHT_CUDA_COMPAT_INFO"
	.align	4
        /*0000*/ 	.byte	0x02, 0x09, 0x00, 0x00, 0x02, 0x02, 0x01, 0x00, 0x02, 0x05, 0x05, 0x00, 0x03, 0x07, 0x01, 0x01
        /*0010*/ 	.byte	0x02, 0x03, 0x00, 0x00, 0x02, 0x06, 0x01, 0x00, 0x04, 0x0b, 0x08, 0x00, 0x01, 0x00, 0x00, 0x00
        /*0020*/ 	.byte	0x00, 0x00, 0x00, 0x00


//--------------------- .nv.info.lik_only_gm_comp --------------------------
	.section	.nv.info.lik_only_gm_comp,"",@"SHT_CUDA_INFO"
	.sectionflags	@""
	.align	4


	//----- nvinfo : EIATTR_CUDA_API_VERSION
	.align		4
        /*0000*/ 	.byte	0x04, 0x37
        /*0002*/ 	.short	(.L_67 - .L_66)
.L_66:
        /*0004*/ 	.word	0x00000082


	//----- nvinfo : EIATTR_KPARAM_INFO
	.align		4
.L_67:
        /*0008*/ 	.byte	0x04, 0x17
        /*000a*/ 	.short	(.L_69 - .L_68)
.L_68:
        /*000c*/ 	.word	0x00000000
        /*0010*/ 	.short	0x0008
        /*0012*/ 	.short	0x0038
        /*0014*/ 	.byte	0x00, 0xf5, 0x21, 0x00


	//----- nvinfo : EIATTR_KPARAM_INFO
	.align		4
.L_69:
        /*0018*/ 	.byte	0x04, 0x17
        /*001a*/ 	.short	(.L_71 - .L_70)
.L_70:
        /*001c*/ 	.word	0x00000000
        /*0020*/ 	.short	0x0007
        /*0022*/ 	.short	0x0030
        /*0024*/ 	.byte	0x00, 0xf0, 0x21, 0x00


	//----- nvinfo : EIATTR_KPARAM_INFO
	.align		4
.L_71:
        /*0028*/ 	.byte	0x04, 0x17
        /*002a*/ 	.short	(.L_73 - .L_72)
.L_72:
        /*002c*/ 	.word	0x00000000
        /*0030*/ 	.short	0x0006
        /*0032*/ 	.short	0x002c
        /*0034*/ 	.byte	0x00, 0xf0, 0x11, 0x00


	//----- nvinfo : EIATTR_KPARAM_INFO
	.align		4
.L_73:
        /*0038*/ 	.byte	0x04, 0x17
        /*003a*/ 	.short	(.L_75 - .L_74)
.L_74:
        /*003c*/ 	.word	0x00000000
        /*0040*/ 	.short	0x0005
        /*0042*/ 	.short	0x0028
        /*0044*/ 	.byte	0x00, 0xf0, 0x11, 0x00


	//----- nvinfo : EIATTR_KPARAM_INFO
	.align		4
.L_75:
        /*0048*/ 	.byte	0x04, 0x17
        /*004a*/ 	.short	(.L_77 - .L_76)
.L_76:
        /*004c*/ 	.word	0x00000000
        /*0050*/ 	.short	0x0004
        /*0052*/ 	.short	0x0020
        /*0054*/ 	.byte	0x00, 0xf0, 0x21, 0x00


	//----- nvinfo : EIATTR_KPARAM_INFO
	.align		4
.L_77:
        /*0058*/ 	.byte	0x04, 0x17
        /*005a*/ 	.short	(.L_79 - .L_78)
.L_78:
        /*005c*/ 	.word	0x00000000
        /*0060*/ 	.short	0x0003
        /*0062*/ 	.short	0x0018
        /*0064*/ 	.byte	0x00, 0xf5, 0x21, 0x00


	//----- nvinfo : EIATTR_KPARAM_INFO
	.align		4
.L_79:
        /*0068*/ 	.byte	0x04, 0x17
        /*006a*/ 	.short	(.L_81 - .L_80)
.L_80:
        /*006c*/ 	.word	0x00000000
        /*0070*/ 	.short	0x0002
        /*0072*/ 	.short	0x0010
        /*0074*/ 	.byte	0x00, 0xf5, 0x21, 0x00


	//----- nvinfo : EIATTR_KPARAM_INFO
	.align		4
.L_81:
        /*0078*/ 	.byte	0x04, 0x17
        /*007a*/ 	.short	(.L_83 - .L_82)
.L_82:
        /*007c*/ 	.word	0x00000000
        /*0080*/ 	.short	0x0001
        /*0082*/ 	.short	0x0008
        /*0084*/ 	.byte	0x00, 0xf5, 0x21, 0x00


	//----- nvinfo : EIATTR_KPARAM_INFO
	.align		4
.L_83:
        /*0088*/ 	.byte	0x04, 0x17
        /*008a*/ 	.short	(.L_85 - .L_84)
.L_84:
        /*008c*/ 	.word	0x00000000
        /*0090*/ 	.short	0x0000
        /*0092*/ 	.short	0x0000
        /*0094*/ 	.byte	0x00, 0xf5, 0x21, 0x00


	//----- nvinfo : EIATTR_SPARSE_MMA_MASK
	.align		4
.L_85:
        /*0098*/ 	.byte	0x03, 0x50
        /*009a*/ 	.short	0x0000


	//----- nvinfo : EIATTR_MAXREG_COUNT
	.align		4
        /*009c*/ 	.byte	0x03, 0x1b
        /*009e*/ 	.short	0x00ff


	//----- nvinfo : EIATTR_MERCURY_ISA_VERSION
	.align		4
        /*00a0*/ 	.byte	0x03, 0x5f
        /*00a2*/ 	.short	0x0101


	//----- nvinfo : EIATTR_VRC_CTA_INIT_COUNT
	.align		4
        /*00a4*/ 	.byte	0x02, 0x4a
	.zero		1
	.zero		1


	//----- nvinfo : EIATTR_EXIT_INSTR_OFFSETS
	.align		4
        /*00a8*/ 	.byte	0x04, 0x1c
        /*00aa*/ 	.short	(.L_87 - .L_86)


	//   ....[0]....
.L_86:
        /*00ac*/ 	.word	0x00000210


	//   ....[1]....
        /*00b0*/ 	.word	0x000003f0


	//----- nvinfo : EIATTR_CRS_STACK_SIZE
	.align		4
.L_87:
        /*00b4*/ 	.byte	0x04, 0x1e
        /*00b6*/ 	.short	(.L_89 - .L_88)
.L_88:
        /*00b8*/ 	.word	0x00000000


	//----- nvinfo : EIATTR_CBANK_PARAM_SIZE
	.align		4
.L_89:
        /*00bc*/ 	.byte	0x03, 0x19
        /*00be*/ 	.short	0x0040


	//----- nvinfo : EIATTR_PARAM_CBANK
	.align		4
        /*00c0*/ 	.byte	0x04, 0x0a
        /*00c2*/ 	.short	(.L_91 - .L_90)
	.align		4
.L_90:
        /*00c4*/ 	.word	index@(.nv.constant0.lik_only_gm_comp)
        /*00c8*/ 	.short	0x0380
        /*00ca*/ 	.short	0x0040


	//----- nvinfo : EIATTR_SW_WAR
	.align		4
.L_91:
        /*00cc*/ 	.byte	0x04, 0x36
        /*00ce*/ 	.short	(.L_93 - .L_92)
.L_92:
        /*00d0*/ 	.word	0x00000008
.L_93:


//--------------------- .nv.info.lik_only_gm_copy --------------------------
	.section	.nv.info.lik_only_gm_copy,"",@"SHT_CUDA_INFO"
	.sectionflags	@""
	.align	4


	//----- nvinfo : EIATTR_CUDA_API_VERSION
	.align		4
        /*0000*/ 	.byte	0x04, 0x37
        /*0002*/ 	.short	(.L_95 - .L_94)
.L_94:
        /*0004*/ 	.word	0x00000082


	//----- nvinfo : EIATTR_KPARAM_INFO
	.align		4
.L_95:
        /*0008*/ 	.byte	0x04, 0x17
        /*000a*/ 	.short	(.L_97 - .L_96)
.L_96:
        /*000c*/ 	.word	0x00000000
        /*0010*/ 	.short	0x0008
        /*0012*/ 	.short	0x0038
        /*0014*/ 	.byte	0x00, 0xf5, 0x21, 0x00


	//----- nvinfo : EIATTR_KPARAM_INFO
	.align		4
.L_97:
        /*0018*/ 	.byte	0x04, 0x17
        /*001a*/ 	.short	(.L_99 - .L_98)
.L_98:
        /*001c*/ 	.word	0x00000000
        /*0020*/ 	.short	0x0007
        /*0022*/ 	.short	0x0030
        /*0024*/ 	.byte	0x00, 0xf0, 0x21, 0x00


	//----- nvinfo : EIATTR_KPARAM_INFO
	.align		4
.L_99:
        /*0028*/ 	.byte	0x04, 0x17
        /*002a*/ 	.short	(.L_101 - .L_100)
.L_100:
        /*002c*/ 	.word	0x00000000
        /*0030*/ 	.short	0x0006
        /*0032*/ 	.short	0x002c
        /*0034*/ 	.byte	0x00, 0xf0, 0x11, 0x00


	//----- nvinfo : EIATTR_KPARAM_INFO
	.align		4
.L_101:
        /*0038*/ 	.byte	0x04, 0x17
        /*003a*/ 	.short	(.L_103 - .L_102)
.L_102:
        /*003c*/ 	.word	0x00000000
        /*0040*/ 	.short	0x0005
        /*0042*/ 	.short	0x0028
        /*0044*/ 	.byte	0x00, 0xf0, 0x11, 0x00


	//----- nvinfo : EIATTR_KPARAM_INFO
	.align		4
.L_103:
        /*0048*/ 	.byte	0x04, 0x17
        /*004a*/ 	.short	(.L_105 - .L_104)
.L_104:
        /*004c*/ 	.word	0x00000000
        /*0050*/ 	.short	0x0004
        /*0052*/ 	.short	0x0020
        /*0054*/ 	.byte	0x00, 0xf0, 0x21, 0x00


	//----- nvinfo : EIATTR_KPARAM_INFO
	.align		4
.L_105:
        /*0058*/ 	.byte	0x04, 0x17
        /*005a*/ 	.short	(.L_107 - .L_106)
.L_106:
        /*005c*/ 	.word	0x00000000
        /*0060*/ 	.short	0x0003
        /*0062*/ 	.short	0x0018
        /*0064*/ 	.byte	0x00, 0xf5, 0x21, 0x00


	//----- nvinfo : EIATTR_KPARAM_INFO
	.align		4
.L_107:
        /*0068*/ 	.byte	0x04, 0x17
        /*006a*/ 	.short	(.L_109 - .L_108)
.L_108:
        /*006c*/ 	.word	0x00000000
        /*0070*/ 	.short	0x0002
        /*0072*/ 	.short	0x0010
        /*0074*/ 	.byte	0x00, 0xf5, 0x21, 0x00


	//----- nvinfo : EIATTR_KPARAM_INFO
	.align		4
.L_109:
        /*0078*/ 	.byte	0x04, 0x17
        /*007a*/ 	.short	(.L_111 - .L_110)
.L_110:
        /*007c*/ 	.word	0x00000000
        /*0080*/ 	.short	0x0001
        /*0082*/ 	.short	0x0008
        /*0084*/ 	.byte	0x00, 0xf5, 0x21, 0x00


	//----- nvinfo : EIATTR_KPARAM_INFO
	.align		4
.L_111:
        /*0088*/ 	.byte	0x04, 0x17
        /*008a*/ 	.short	(.L_113 - .L_112)
.L_112:
        /*008c*/ 	.word	0x00000000
        /*0090*/ 	.short	0x0000
        /*0092*/ 	.short	0x0000
        /*0094*/ 	.byte	0x00, 0xf5, 0x21, 0x00


	//----- nvinfo : EIATTR_SPARSE_MMA_MASK
	.align		4
.L_113:
        /*0098*/ 	.byte	0x03, 0x50
        /*009a*/ 	.short	0x0000


	//----- nvinfo : EIATTR_MAXREG_COUNT
	.align		4
        /*009c*/ 	.byte	0x03, 0x1b
        /*009e*/ 	.short	0x00ff


	//----- nvinfo : EIATTR_MERCURY_ISA_VERSION
	.align		4
        /*00a0*/ 	.byte	0x03, 0x5f
        /*00a2*/ 	.short	0x0101


	//----- nvinfo : EIATTR_VRC_CTA_INIT_COUNT
	.align		4
        /*00a4*/ 	.byte	0x02, 0x4a
	.zero		1
	.zero		1


	//----- nvinfo : EIATTR_EXIT_INSTR_OFFSETS
	.align		4
        /*00a8*/ 	.byte	0x04, 0x1c
        /*00aa*/ 	.short	(.L_115 - .L_114)


	//   ....[0]....
.L_114:
        /*00ac*/ 	.word	0x00000080


	//   ....[1]....
        /*00b0*/ 	.word	0x000003c0


	//----- nvinfo : EIATTR_CRS_STACK_SIZE
	.align		4
.L_115:
        /*00b4*/ 	.byte	0x04, 0x1e
        /*00b6*/ 	.short	(.L_117 - .L_116)
.L_116:
        /*00b8*/ 	.word	0x00000000


	//----- nvinfo : EIATTR_CBANK_PARAM_SIZE
	.align		4
.L_117:
        /*00bc*/ 	.byte	0x03, 0x19
        /*00be*/ 	.short	0x0040


	//----- nvinfo : EIATTR_PARAM_CBANK
	.align		4
        /*00c0*/ 	.byte	0x04, 0x0a
        /*00c2*/ 	.short	(.L_119 - .L_118)
	.align		4
.L_118:
        /*00c4*/ 	.word	index@(.nv.constant0.lik_only_gm_copy)
        /*00c8*/ 	.short	0x0380
        /*00ca*/ 	.short	0x0040


	//----- nvinfo : EIATTR_SW_WAR
	.align		4
.L_119:
        /*00cc*/ 	.byte	0x04, 0x36
        /*00ce*/ 	.short	(.L_121 - .L_120)
.L_120:
        /*00d0*/ 	.word	0x00000008
.L_121:


//--------------------- .nv.info.sm_histogram     --------------------------
	.section	.nv.info.sm_histogram,"",@"SHT_CUDA_INFO"
	.sectionflags	@""
	.align	4


	//----- nvinfo : EIATTR_CUDA_API_VERSION
	.align		4
        /*0000*/ 	.byte	0x04, 0x37
        /*0002*/ 	.short	(.L_123 - .L_122)
.L_122:
        /*0004*/ 	.word	0x00000082


	//----- nvinfo : EIATTR_KPARAM_INFO
	.align		4
.L_123:
        /*0008*/ 	.byte	0x04, 0x17
        /*000a*/ 	.short	(.L_125 - .L_124)
.L_124:
        /*000c*/ 	.word	0x00000000
        /*0010*/ 	.short	0x0005
        /*0012*/ 	.short	0x0024
        /*0014*/ 	.byte	0x00, 0xf0, 0x11, 0x00


	//----- nvinfo : EIATTR_KPARAM_INFO
	.align		4
.L_125:
        /*0018*/ 	.byte	0x04, 0x17
        /*001a*/ 	.short	(.L_127 - .L_126)
.L_126:
        /*001c*/ 	.word	0x00000000
        /*0020*/ 	.short	0x0004
        /*0022*/ 	.short	0x0020
        /*0024*/ 	.byte	0x00, 0xf0, 0x11, 0x00


	//----- nvinfo : EIATTR_KPARAM_INFO
	.align		4
.L_127:
        /*0028*/ 	.byte	0x04, 0x17
        /*002a*/ 	.short	(.L_129 - .L_128)
.L_128:
        /*002c*/ 	.word	0x00000000
        /*0030*/ 	.short	0x0003
        /*0032*/ 	.short	0x0018
        /*0034*/ 	.byte	0x00, 0xf0, 0x21, 0x00


	//----- nvinfo : EIATTR_KPARAM_INFO
	.align		4
.L_129:
        /*0038*/ 	.byte	0x04, 0x17
        /*003a*/ 	.short	(.L_131 - .L_130)
.L_130:
        /*003c*/ 	.word	0x00000000
        /*0040*/ 	.short	0x0002
        /*0042*/ 	.short	0x0010
        /*0044*/ 	.byte	0x00, 0xf0, 0x21, 0x00


	//----- nvinfo : EIATTR_KPARAM_INFO
	.align		4
.L_131:
        /*0048*/ 	.byte	0x04, 0x17
        /*004a*/ 	.short	(.L_133 - .L_132)
.L_132:
        /*004c*/ 	.word	0x00000000
        /*0050*/ 	.short	0x0001
        /*0052*/ 	.short	0x0008
        /*0054*/ 	.byte	0x00, 0xf5, 0x21, 0x00


	//----- nvinfo : EIATTR_KPARAM_INFO
	.align		4
.L_133:
        /*0058*/ 	.byte	0x04, 0x17
        /*005a*/ 	.short	(.L_135 - .L_134)
.L_134:
        /*005c*/ 	.word	0x00000000
        /*0060*/ 	.short	0x0000
        /*0062*/ 	.short	0x0000
        /*0064*/ 	.byte	0x00, 0xf5, 0x21, 0x00


	//----- nvinfo : EIATTR_SPARSE_MMA_MASK
	.align		4
.L_135:
        /*0068*/ 	.byte	0x03, 0x50
        /*006a*/ 	.short	0x0000


	//----- nvinfo : EIATTR_MAXREG_COUNT
	.align		4
        /*006c*/ 	.byte	0x03, 0x1b
        /*006e*/ 	.short	0x00ff


	//----- nvinfo : EIATTR_NUM_BARRIERS
	.align		4
        /*0070*/ 	.byte	0x02, 0x4c
        /*0072*/ 	.byte	0x01
	.zero		1


	//----- nvinfo : EIATTR_MERCURY_ISA_VERSION
	.align		4
        /*0074*/ 	.byte	0x03, 0x5f
        /*0076*/ 	.short	0x0101


	//----- nvinfo : EIATTR_VRC_CTA_INIT_COUNT
	.align		4
        /*0078*/ 	.byte	0x02, 0x4a
	.zero		1
	.zero		1


	//----- nvinfo : EIATTR_EXIT_INSTR_OFFSETS
	.align		4
        /*007c*/ 	.byte	0x04, 0x1c
        /*007e*/ 	.short	(.L_137 - .L_136)


	//   ....[0]....
.L_136:
        /*0080*/ 	.word	0x00000510


	//   ....[1]....
        /*0084*/ 	.word	0x000005e0


	//----- nvinfo : EIATTR_CRS_STACK_SIZE
	.align		4
.L_137:
        /*0088*/ 	.byte	0x04, 0x1e
        /*008a*/ 	.short	(.L_139 - .L_138)
.L_138:
        /*008c*/ 	.word	0x00000000


	//----- nvinfo : EIATTR_CBANK_PARAM_SIZE
	.align		4
.L_139:
        /*0090*/ 	.byte	0x03, 0x19
        /*0092*/ 	.short	0x0028


	//----- nvinfo : EIATTR_PARAM_CBANK
	.align		4
        /*0094*/ 	.byte	0x04, 0x0a
        /*0096*/ 	.short	(.L_141 - .L_140)
	.align		4
.L_140:
        /*0098*/ 	.word	index@(.nv.constant0.sm_histogram)
        /*009c*/ 	.short	0x0380
        /*009e*/ 	.short	0x0028


	//----- nvinfo : EIATTR_SW_WAR
	.align		4
.L_141:
        /*00a0*/ 	.byte	0x04, 0x36
        /*00a2*/ 	.short	(.L_143 - .L_142)
.L_142:
        /*00a4*/ 	.word	0x00000008
.L_143:


//--------------------- .nv.info.hybrid_histogram --------------------------
	.section	.nv.info.hybrid_histogram,"",@"SHT_CUDA_INFO"
	.sectionflags	@""
	.align	4


	//----- nvinfo : EIATTR_CUDA_API_VERSION
	.align		4
        /*0000*/ 	.byte	0x04, 0x37
        /*0002*/ 	.short	(.L_145 - .L_144)
.L_144:
        /*0004*/ 	.word	0x00000082


	//----- nvinfo : EIATTR_KPARAM_INFO
	.align		4
.L_145:
        /*0008*/ 	.byte	0x04, 0x17
        /*000a*/ 	.short	(.L_147 - .L_146)
.L_146:
        /*000c*/ 	.word	0x00000000
        /*0010*/ 	.short	0x0006
        /*0012*/ 	.short	0x0028
        /*0014*/ 	.byte	0x00, 0xf0, 0x11, 0x00


	//----- nvinfo : EIATTR_KPARAM_INFO
	.align		4
.L_147:
        /*0018*/ 	.byte	0x04, 0x17
        /*001a*/ 	.short	(.L_149 - .L_148)
.L_148:
        /*001c*/ 	.word	0x00000000
        /*0020*/ 	.short	0x0005
        /*0022*/ 	.short	0x0024
        /*0024*/ 	.byte	0x00, 0xf0, 0x11, 0x00


	//----- nvinfo : EIATTR_KPARAM_INFO
	.align		4
.L_149:
        /*0028*/ 	.byte	0x04, 0x17
        /*002a*/ 	.short	(.L_151 - .L_150)
.L_150:
        /*002c*/ 	.word	0x00000000
        /*0030*/ 	.short	0x0004
        /*0032*/ 	.short	0x0020
        /*0034*/ 	.byte	0x00, 0xf0, 0x11, 0x00


	//----- nvinfo : EIATTR_KPARAM_INFO
	.align		4
.L_151:
        /*0038*/ 	.byte	0x04, 0x17
        /*003a*/ 	.short	(.L_153 - .L_152)
.L_152:
        /*003c*/ 	.word	0x00000000
        /*0040*/ 	.short	0x0003
        /*0042*/ 	.short	0x0018
        /*0044*/ 	.byte	0x00, 0xf0, 0x21, 0x00


	//----- nvinfo : EIATTR_KPARAM_INFO
	.align		4
.L_153:
        /*0048*/ 	.byte	0x04, 0x17
        /*004a*/ 	.short	(.L_155 - .L_154)
.L_154:
        /*004c*/ 	.word	0x00000000
        /*0050*/ 	.short	0x0002
        /*0052*/ 	.short	0x0010
        /*0054*/ 	.byte	0x00, 0xf0, 0x21, 0x00


	//----- nvinfo : EIATTR_KPARAM_INFO
	.align		4
.L_155:
        /*0058*/ 	.byte	0x04, 0x17
        /*005a*/ 	.short	(.L_157 - .L_156)
.L_156:
        /*005c*/ 	.word	0x00000000
        /*0060*/ 	.short	0x0001
        /*0062*/ 	.short	0x0008
        /*0064*/ 	.byte	0x00, 0xf5, 0x21, 0x00


	//----- nvinfo : EIATTR_KPARAM_INFO
	.align		4
.L_157:
        /*0068*/ 	.byte	0x04, 0x17
        /*006a*/ 	.short	(.L_159 - .L_158)
.L_158:
        /*006c*/ 	.word	0x00000000
        /*0070*/ 	.short	0x0000
        /*0072*/ 	.short	0x0000
        /*0074*/ 	.byte	0x00, 0xf5, 0x21, 0x00


	//----- nvinfo : EIATTR_SPARSE_MMA_MASK
	.align		4
.L_159:
        /*0078*/ 	.byte	0x03, 0x50
        /*007a*/ 	.short	0x0000


	//----- nvinfo : EIATTR_MAXREG_COUNT
	.align		4
        /*007c*/ 	.byte	0x03, 0x1b
        /*007e*/ 	.short	0x00ff


	//----- nvinfo : EIATTR_NUM_BARRIERS
	.align		4
        /*0080*/ 	.byte	0x02, 0x4c
        /*0082*/ 	.byte	0x01
	.zero		1


	//----- nvinfo : EIATTR_MERCURY_ISA_VERSION
	.align		4
        /*0084*/ 	.byte	0x03, 0x5f
        /*0086*/ 	.short	0x0101


	//----- nvinfo : EIATTR_VRC_CTA_INIT_COUNT
	.align		4
        /*0088*/ 	.byte	0x02, 0x4a
	.zero		1
	.zero		1


	//----- nvinfo : EIATTR_EXIT_INSTR_OFFSETS
	.align		4
        /*008c*/ 	.byte	0x04, 0x1c
        /*008e*/ 	.short	(.L_161 - .L_160)


	//   ....[0]....
.L_160:
        /*0090*/ 	.word	0x00000920


	//   ....[1]....
        /*0094*/ 	.word	0x00000a00


	//----- nvinfo : EIATTR_CRS_STACK_SIZE
	.align		4
.L_161:
        /*0098*/ 	.byte	0x04, 0x1e
        /*009a*/ 	.short	(.L_163 - .L_162)
.L_162:
        /*009c*/ 	.word	0x00000000


	//----- nvinfo : EIATTR_CBANK_PARAM_SIZE
	.align		4
.L_163:
        /*00a0*/ 	.byte	0x03, 0x19
        /*00a2*/ 	.short	0x002c


	//----- nvinfo : EIATTR_PARAM_CBANK
	.align		4
        /*00a4*/ 	.byte	0x04, 0x0a
        /*00a6*/ 	.short	(.L_165 - .L_164)
	.align		4
.L_164:
        /*00a8*/ 	.word	index@(.nv.constant0.hybrid_histogram)
        /*00ac*/ 	.short	0x0380
        /*00ae*/ 	.short	0x002c


	//----- nvinfo : EIATTR_SW_WAR
	.align		4
.L_165:
        /*00b0*/ 	.byte	0x04, 0x36
        /*00b2*/ 	.short	(.L_167 - .L_166)
.L_166:
        /*00b4*/ 	.word	0x00000008
.L_167:


//--------------------- .nv.info.beam_phase       --------------------------
	.section	.nv.info.beam_phase,"",@"SHT_CUDA_INFO"
	.sectionflags	@""
	.align	4


	//----- nvinfo : EIATTR_CUDA_API_VERSION
	.align		4
        /*0000*/ 	.byte	0x04, 0x37
        /*0002*/ 	.short	(.L_169 - .L_168)
.L_168:
        /*0004*/ 	.word	0x00000082


	//----- nvinfo : EIATTR_KPARAM_INFO
	.align		4
.L_169:
        /*0008*/ 	.byte	0x04, 0x17
        /*000a*/ 	.short	(.L_171 - .L_170)
.L_170:
        /*000c*/ 	.word	0x00000000
        /*0010*/ 	.short	0x0007
        /*0012*/ 	.short	0x0038
        /*0014*/ 	.byte	0x00, 0xf0, 0x11, 0x00


	//----- nvinfo : EIATTR_KPARAM_INFO
	.align		4
.L_171:
        /*0018*/ 	.byte	0x04, 0x17
        /*001a*/ 	.short	(.L_173 - .L_172)
.L_172:
        /*001c*/ 	.word	0x00000000
        /*0020*/ 	.short	0x0006
        /*0022*/ 	.short	0x0030
        /*0024*/ 	.byte	0x00, 0xf0, 0x21, 0x00


	//----- nvinfo : EIATTR_KPARAM_INFO
	.align		4
.L_173:
        /*0028*/ 	.byte	0x04, 0x17
        /*002a*/ 	.short	(.L_175 - .L_174)
.L_174:
        /*002c*/ 	.word	0x00000000
        /*0030*/ 	.short	0x0005
        /*0032*/ 	.short	0x0028
        /*0034*/ 	.byte	0x00, 0xf0, 0x21, 0x00


	//----- nvinfo : EIATTR_KPARAM_INFO
	.align		4
.L_175:
        /*0038*/ 	.byte	0x04, 0x17
        /*003a*/ 	.short	(.L_177 - .L_176)
.L_176:
        /*003c*/ 	.word	0x00000000
        /*0040*/ 	.short	0x0004
        /*0042*/ 	.short	0x0020
        /*0044*/ 	.byte	0x00, 0xf0, 0x21, 0x00


	//----- nvinfo : EIATTR_KPARAM_INFO
	.align		4
.L_177:
        /*0048*/ 	.byte	0x04, 0x17
        /*004a*/ 	.short	(.L_179 - .L_178)
.L_178:
        /*004c*/ 	.word	0x00000000
        /*0050*/ 	.short	0x0003
        /*0052*/ 	.short	0x0018
        /*0054*/ 	.byte	0x00, 0xf0, 0x21, 0x00


	//----- nvinfo : EIATTR_KPARAM_INFO
	.align		4
.L_179:
        /*0058*/ 	.byte	0x04, 0x17
        /*005a*/ 	.short	(.L_181 - .L_180)
.L_180:
        /*005c*/ 	.word	0x00000000
        /*0060*/ 	.short	0x0002
        /*0062*/ 	.short	0x0010
        /*0064*/ 	.byte	0x00, 0xf5, 0x21, 0x00


	//----- nvinfo : EIATTR_KPARAM_INFO
	.align		4
.L_181:
        /*0068*/ 	.byte	0x04, 0x17
        /*006a*/ 	.short	(.L_183 - .L_182)
.L_182:
        /*006c*/ 	.word	0x00000000
        /*0070*/ 	.short	0x0001
        /*0072*/ 	.short	0x0008
        /*0074*/ 	.byte	0x00, 0xf5, 0x21, 0x00


	//----- nvinfo : EIATTR_KPARAM_INFO
	.align		4
.L_183:
        /*0078*/ 	.byte	0x04, 0x17
        /*007a*/ 	.short	(.L_185 - .L_184)
.L_184:
        /*007c*/ 	.word	0x00000000
        /*0080*/ 	.short	0x0000
        /*0082*/ 	.short	0x0000
        /*0084*/ 	.byte	0x00, 0xf5, 0x21, 0x00


	//----- nvinfo : EIATTR_SPARSE_MMA_MASK
	.align		4
.L_185:
        /*0088*/ 	.byte	0x03, 0x50
        /*008a*/ 	.short	0x0000


	//----- nvinfo : EIATTR_MAXREG_COUNT
	.align		4
        /*008c*/ 	.byte	0x03, 0x1b
        /*008e*/ 	.short	0x00ff


	//----- nvinfo : EIATTR_NUM_BARRIERS
	.align		4
        /*0090*/ 	.byte	0x02, 0x4c
        /*0092*/ 	.byte	0x01
	.zero		1


	//----- nvinfo : EIATTR_MERCURY_ISA_VERSION
	.align		4
        /*0094*/ 	.byte	0x03, 0x5f
        /*0096*/ 	.short	0x0101


	//----- nvinfo : EIATTR_VRC_CTA_INIT_COUNT
	.align		4
        /*0098*/ 	.byte	0x02, 0x4a
	.zero		1
	.zero		1


	//----- nvinfo : EIATTR_EXIT_INSTR_OFFSETS
	.align		4
        /*009c*/ 	.byte	0x04, 0x1c
        /*009e*/ 	.short	(.L_187 - .L_186)


	//   ....[0]....
.L_186:
        /*00a0*/ 	.word	0x00000f40


	//   ....[1]....
        /*00a4*/ 	.word	0x00001020


	//----- nvinfo : EIATTR_CRS_STACK_SIZE
	.align		4
.L_187:
        /*00a8*/ 	.byte	0x04, 0x1e
        /*00aa*/ 	.short	(.L_189 - .L_188)
.L_188:
        /*00ac*/ 	.word	0x00000000


	//----- nvinfo : EIATTR_CBANK_PARAM_SIZE
	.align		4
.L_189:
        /*00b0*/ 	.byte	0x03, 0x19
        /*00b2*/ 	.short	0x003c


	//----- nvinfo : EIATTR_PARAM_CBANK
	.align		4
        /*00b4*/ 	.byte	0x04, 0x0a
        /*00b6*/ 	.short	(.L_191 - .L_190)
	.align		4
.L_190:
        /*00b8*/ 	.word	index@(.nv.constant0.beam_phase)
        /*00bc*/ 	.short	0x0380
        /*00be*/ 	.short	0x003c


	//----- nvinfo : EIATTR_SW_WAR
	.align		4
.L_191:
        /*00c0*/ 	.byte	0x04, 0x36
        /*00c2*/ 	.short	(.L_193 - .L_192)
.L_192:
        /*00c4*/ 	.word	0x00000008
.L_193:


//--------------------- .nv.info.kick_multi_harmonic --------------------------
	.section	.nv.info.kick_multi_harmonic,"",@"SHT_CUDA_INFO"
	.sectionflags	@""
	.align	4


	//----- nvinfo : EIATTR_CUDA_API_VERSION
	.align		4
        /*0000*/ 	.byte	0x04, 0x37
        /*0002*/ 	.short	(.L_195 - .L_194)
.L_194:
        /*0004*/ 	.word	0x00000082


	//----- nvinfo : EIATTR_KPARAM_INFO
	.align		4
.L_195:
        /*0008*/ 	.byte	0x04, 0x17
        /*000a*/ 	.short	(.L_197 - .L_196)
.L_196:
        /*000c*/ 	.word	0x00000000
        /*0010*/ 	.short	0x0008
        /*0012*/ 	.short	0x0040
        /*0014*/ 	.byte	0x00, 0xf0, 0x21, 0x00


	//----- nvinfo : EIATTR_KPARAM_INFO
	.align		4
.L_197:
        /*0018*/ 	.byte	0x04, 0x17
        /*001a*/ 	.short	(.L_199 - .L_198)
.L_198:
        /*001c*/ 	.word	0x00000000
        /*0020*/ 	.short	0x0007
        /*0022*/ 	.short	0x0038
        /*0024*/ 	.byte	0x00, 0xf0, 0x11, 0x00


	//----- nvinfo : EIATTR_KPARAM_INFO
	.align		4
.L_199:
        /*0028*/ 	.byte	0x04, 0x17
        /*002a*/ 	.short	(.L_201 - .L_200)
.L_200:
        /*002c*/ 	.word	0x00000000
        /*0030*/ 	.short	0x0006
        /*0032*/ 	.short	0x0030
        /*0034*/ 	.byte	0x00, 0xf5, 0x21, 0x00


	//----- nvinfo : EIATTR_KPARAM_INFO
	.align		4
.L_201:
        /*0038*/ 	.byte	0x04, 0x17
        /*003a*/ 	.short	(.L_203 - .L_202)
.L_202:
        /*003c*/ 	.word	0x00000000
        /*0040*/ 	.short	0x0005
        /*0042*/ 	.short	0x0028
        /*0044*/ 	.byte	0x00, 0xf5, 0x21, 0x00


	//----- nvinfo : EIATTR_KPARAM_INFO
	.align		4
.L_203:
        /*0048*/ 	.byte	0x04, 0x17
        /*004a*/ 	.short	(.L_205 - .L_204)
.L_204:
        /*004c*/ 	.word	0x00000000
        /*0050*/ 	.short	0x0004
        /*0052*/ 	.short	0x0020
        /*0054*/ 	.byte	0x00, 0xf5, 0x21, 0x00


	//----- nvinfo : EIATTR_KPARAM_INFO
	.align		4
.L_205:
        /*0058*/ 	.byte	0x04, 0x17
        /*005a*/ 	.short	(.L_207 - .L_206)
.L_206:
        /*005c*/ 	.word	0x00000000
        /*0060*/ 	.short	0x0003
        /*0062*/ 	.short	0x0018
        /*0064*/ 	.byte	0x00, 0xf0, 0x21, 0x00


	//----- nvinfo : EIATTR_KPARAM_INFO
	.align		4
.L_207:
        /*0068*/ 	.byte	0x04, 0x17
        /*006a*/ 	.short	(.L_209 - .L_208)
.L_208:
        /*006c*/ 	.word	0x00000000
        /*0070*/ 	.short	0x0002
        /*0072*/ 	.short	0x0010
        /*0074*/ 	.byte	0x00, 0xf0, 0x11, 0x00


	//----- nvinfo : EIATTR_KPARAM_INFO
	.align		4
.L_209:
        /*0078*/ 	.byte	0x04, 0x17
        /*007a*/ 	.short	(.L_211 - .L_210)
.L_210:
        /*007c*/ 	.word	0x00000000
        /*0080*/ 	.short	0x0001
        /*0082*/ 	.short	0x0008
        /*0084*/ 	.byte	0x00, 0xf5, 0x21, 0x00


	//----- nvinfo : EIATTR_KPARAM_INFO
	.align		4
.L_211:
        /*0088*/ 	.byte	0x04, 0x17
        /*008a*/ 	.short	(.L_213 - .L_212)
.L_212:
        /*008c*/ 	.word	0x00000000
        /*0090*/ 	.short	0x0000
        /*0092*/ 	.short	0x0000
        /*0094*/ 	.byte	0x00, 0xf5, 0x21, 0x00


	//----- nvinfo : EIATTR_SPARSE_MMA_MASK
	.align		4
.L_213:
        /*0098*/ 	.byte	0x03, 0x50
        /*009a*/ 	.short	0x0000


	//----- nvinfo : EIATTR_MAXREG_COUNT
	.align		4
        /*009c*/ 	.byte	0x03, 0x1b
        /*009e*/ 	.short	0x00ff


	//----- nvinfo : EIATTR_MERCURY_ISA_VERSION
	.align		4
        /*00a0*/ 	.byte	0x03, 0x5f
        /*00a2*/ 	.short	0x0101


	//----- nvinfo : EIATTR_VRC_CTA_INIT_COUNT
	.align		4
        /*00a4*/ 	.byte	0x02, 0x4a
	.zero		1
	.zero		1


	//----- nvinfo : EIATTR_EXIT_INSTR_OFFSETS
	.align		4
        /*00a8*/ 	.byte	0x04, 0x1c
        /*00aa*/ 	.short	(.L_215 - .L_214)


	//   ....[0]....
.L_214:
        /*00ac*/ 	.word	0x00000110


	//   ....[1]....
        /*00b0*/ 	.word	0x00000a70


	//   ....[2]....
        /*00b4*/ 	.word	0x00000aa0


	//   ....[3]....
        /*00b8*/ 	.word	0x00000fd0


	//   ....[4]....
        /*00bc*/ 	.word	0x00001040


	//   ....[5]....
        /*00c0*/ 	.word	0x000021c0


	//   ....[6]....
        /*00c4*/ 	.word	0x00002200


	//   ....[7]....
        /*00c8*/ 	.word	0x00002300


	//   ....[8]....
        /*00cc*/ 	.word	0x00003210


	//   ....[9]....
        /*00d0*/ 	.word	0x00003240


	//   ....[10]....
        /*00d4*/ 	.word	0x00003fb0


	//----- nvinfo : EIATTR_CRS_STACK_SIZE
	.align		4
.L_215:
        /*00d8*/ 	.byte	0x04, 0x1e
        /*00da*/ 	.short	(.L_217 - .L_216)
.L_216:
        /*00dc*/ 	.word	0x00000000


	//----- nvinfo : EIATTR_CBANK_PARAM_SIZE
	.align		4
.L_217:
        /*00e0*/ 	.byte	0x03, 0x19
        /*00e2*/ 	.short	0x0048


	//----- nvinfo : EIATTR_PARAM_CBANK
	.align		4
        /*00e4*/ 	.byte	0x04, 0x0a
        /*00e6*/ 	.short	(.L_219 - .L_218)
	.align		4
.L_218:
        /*00e8*/ 	.word	index@(.nv.constant0.kick_multi_harmonic)
        /*00ec*/ 	.short	0x0380
        /*00ee*/ 	.short	0x0048


	//----- nvinfo : EIATTR_SW_WAR
	.align		4
.L_219:
        /*00f0*/ 	.byte	0x04, 0x36
        /*00f2*/ 	.short	(.L_221 - .L_220)
.L_220:
        /*00f4*/ 	.word	0x00000008
.L_221:


//--------------------- .nv.info.kick_single_harmonic --------------------------
	.section	.nv.info.kick_single_harmonic,"",@"SHT_CUDA_INFO"
	.sectionflags	@""
	.align	4


	//----- nvinfo : EIATTR_CUDA_API_VERSION
	.align		4
        /*0000*/ 	.byte	0x04, 0x37
        /*0002*/ 	.short	(.L_223 - .L_222)
.L_222:
        /*0004*/ 	.word	0x00000082


	//----- nvinfo : EIATTR_KPARAM_INFO
	.align		4
.L_223:
        /*0008*/ 	.byte	0x04, 0x17
        /*000a*/ 	.short	(.L_225 - .L_224)
.L_224:
        /*000c*/ 	.word	0x00000000
        /*0010*/ 	.short	0x0007
        /*0012*/ 	.short	0x0038
        /*0014*/ 	.byte	0x00, 0xf0, 0x21, 0x00


	//----- nvinfo : EIATTR_KPARAM_INFO
	.align		4
.L_225:
        /*0018*/ 	.byte	0x04, 0x17
        /*001a*/ 	.short	(.L_227 - .L_226)
.L_226:
        /*001c*/ 	.word	0x00000000
        /*0020*/ 	.short	0x0006
        /*0022*/ 	.short	0x0030
        /*0024*/ 	.byte	0x00, 0xf0, 0x11, 0x00


	//----- nvinfo : EIATTR_KPARAM_INFO
	.align		4
.L_227:
        /*0028*/ 	.byte	0x04, 0x17
        /*002a*/ 	.short	(.L_229 - .L_228)
.L_228:
        /*002c*/ 	.word	0x00000000
        /*0030*/ 	.short	0x0005
        /*0032*/ 	.short	0x0028
        /*0034*/ 	.byte	0x00, 0xf0, 0x21, 0x00


	//----- nvinfo : EIATTR_KPARAM_INFO
	.align		4
.L_229:
        /*0038*/ 	.byte	0x04, 0x17
        /*003a*/ 	.short	(.L_231 - .L_230)
.L_230:
        /*003c*/ 	.word	0x00000000
        /*0040*/ 	.short	0x0004
        /*0042*/ 	.short	0x0020
        /*0044*/ 	.byte	0x00, 0xf0, 0x21, 0x00


	//----- nvinfo : EIATTR_KPARAM_INFO
	.align		4
.L_231:
        /*0048*/ 	.byte	0x04, 0x17
        /*004a*/ 	.short	(.L_233 - .L_232)
.L_232:
        /*004c*/ 	.word	0x00000000
        /*0050*/ 	.short	0x0003
        /*0052*/ 	.short	0x0018
        /*0054*/ 	.byte	0x00, 0xf0, 0x21, 0x00


	//----- nvinfo : EIATTR_KPARAM_INFO
	.align		4
.L_233:
        /*0058*/ 	.byte	0x04, 0x17
        /*005a*/ 	.short	(.L_235 - .L_234)
.L_234:
        /*005c*/ 	.word	0x00000000
        /*0060*/ 	.short	0x0002
        /*0062*/ 	.short	0x0010
        /*0064*/ 	.byte	0x00, 0xf0, 0x21, 0x00


	//----- nvinfo : EIATTR_KPARAM_INFO
	.align		4
.L_235:
        /*0068*/ 	.byte	0x04, 0x17
        /*006a*/ 	.short	(.L_237 - .L_236)
.L_236:
        /*006c*/ 	.word	0x00000000
        /*0070*/ 	.short	0x0001
        /*0072*/ 	.short	0x0008
        /*0074*/ 	.byte	0x00, 0xf5, 0x21, 0x00


	//----- nvinfo : EIATTR_KPARAM_INFO
	.align		4
.L_237:
        /*0078*/ 	.byte	0x04, 0x17
        /*007a*/ 	.short	(.L_239 - .L_238)
.L_238:
        /*007c*/ 	.word	0x00000000
        /*0080*/ 	.short	0x0000
        /*0082*/ 	.short	0x0000
        /*0084*/ 	.byte	0x00, 0xf5, 0x21, 0x00


	//----- nvinfo : EIATTR_SPARSE_MMA_MASK
	.align		4
.L_239:
        /*0088*/ 	.byte	0x03, 0x50
        /*008a*/ 	.short	0x0000


	//----- nvinfo : EIATTR_MAXREG_COUNT
	.align		4
        /*008c*/ 	.byte	0x03, 0x1b
        /*008e*/ 	.short	0x00ff


	//----- nvinfo : EIATTR_MERCURY_ISA_VERSION
	.align		4
        /*0090*/ 	.byte	0x03, 0x5f
        /*0092*/ 	.short	0x0101


	//----- nvinfo : EIATTR_VRC_CTA_INIT_COUNT
	.align		4
        /*0094*/ 	.byte	0x02, 0x4a
	.zero		1
	.zero		1


	//----- nvinfo : EIATTR_EXIT_INSTR_OFFSETS
	.align		4
        /*0098*/ 	.byte	0x04, 0x1c
        /*009a*/ 	.short	(.L_241 - .L_240)


	//   ....[0]....
.L_240:
        /*009c*/ 	.word	0x00000080


	//   ....[1]....
        /*00a0*/ 	.word	0x00000580


	//----- nvinfo : EIATTR_CRS_STACK_SIZE
	.align		4
.L_241:
        /*00a4*/ 	.byte	0x04, 0x1e
        /*00a6*/ 	.short	(.L_243 - .L_242)
.L_242:
        /*00a8*/ 	.word	0x00000000


	//----- nvinfo : EIATTR_CBANK_PARAM_SIZE
	.align		4
.L_243:
        /*00ac*/ 	.byte	0x03, 0x19
        /*00ae*/ 	.short	0x0040


	//----- nvinfo : EIATTR_PARAM_CBANK
	.align		4
        /*00b0*/ 	.byte	0x04, 0x0a
        /*00b2*/ 	.short	(.L_245 - .L_244)
	.align		4
.L_244:
        /*00b4*/ 	.word	index@(.nv.constant0.kick_single_harmonic)
        /*00b8*/ 	.short	0x0380
        /*00ba*/ 	.short	0x0040


	//----- nvinfo : EIATTR_SW_WAR
	.align		4
.L_245:
        /*00bc*/ 	.byte	0x04, 0x36
        /*00be*/ 	.short	(.L_247 - .L_246)
.L_246:
        /*00c0*/ 	.word	0x00000008
.L_247:


//--------------------- .nv.info.drift_simple     --------------------------
	.section	.nv.info.drift_simple,"",@"SHT_CUDA_INFO"
	.sectionflags	@""
	.align	4


	//----- nvinfo : EIATTR_CUDA_API_VERSION
	.align		4
        /*0000*/ 	.byte	0x04, 0x37
        /*0002*/ 	.short	(.L_249 - .L_248)
.L_248:
        /*0004*/ 	.word	0x00000082


	//----- nvinfo : EIATTR_KPARAM_INFO
	.align		4
.L_249:
        /*0008*/ 	.byte	0x04, 0x17
        /*000a*/ 	.short	(.L_251 - .L_250)
.L_250:
        /*000c*/ 	.word	0x00000000
        /*0010*/ 	.short	0x0006
        /*0012*/ 	.short	0x0030
        /*0014*/ 	.byte	0x00, 0xf0, 0x11, 0x00


	//----- nvinfo : EIATTR_KPARAM_INFO
	.align		4
.L_251:
        /*0018*/ 	.byte	0x04, 0x17
        /*001a*/ 	.short	(.L_253 - .L_252)
.L_252:
        /*001c*/ 	.word	0x00000000
        /*0020*/ 	.short	0x0005
        /*0022*/ 	.short	0x0028
        /*0024*/ 	.byte	0x00, 0xf0, 0x21, 0x00


	//----- nvinfo : EIATTR_KPARAM_INFO
	.align		4
.L_253:
        /*0028*/ 	.byte	0x04, 0x17
        /*002a*/ 	.short	(.L_255 - .L_254)
.L_254:
        /*002c*/ 	.word	0x00000000
        /*0030*/ 	.short	0x0004
        /*0032*/ 	.short	0x0020
        /*0034*/ 	.byte	0x00, 0xf0, 0x21, 0x00


	//----- nvinfo : EIATTR_KPARAM_INFO
	.align		4
.L_255:
        /*0038*/ 	.byte	0x04, 0x17
        /*003a*/ 	.short	(.L_257 - .L_256)
.L_256:
        /*003c*/ 	.word	0x00000000
        /*0040*/ 	.short	0x0003
        /*0042*/ 	.short	0x0018
        /*0044*/ 	.byte	0x00, 0xf0, 0x21, 0x00


	//----- nvinfo : EIATTR_KPARAM_INFO
	.align		4
.L_257:
        /*0048*/ 	.byte	0x04, 0x17
        /*004a*/ 	.short	(.L_259 - .L_258)
.L_258:
        /*004c*/ 	.word	0x00000000
        /*0050*/ 	.short	0x0002
        /*0052*/ 	.short	0x0010
        /*0054*/ 	.byte	0x00, 0xf0, 0x21, 0x00


	//----- nvinfo : EIATTR_KPARAM_INFO
	.align		4
.L_259:
        /*0058*/ 	.byte	0x04, 0x17
        /*005a*/ 	.short	(.L_261 - .L_260)
.L_260:
        /*005c*/ 	.word	0x00000000
        /*0060*/ 	.short	0x0001
        /*0062*/ 	.short	0x0008
        /*0064*/ 	.byte	0x00, 0xf5, 0x21, 0x00


	//----- nvinfo : EIATTR_KPARAM_INFO
	.align		4
.L_261:
        /*0068*/ 	.byte	0x04, 0x17
        /*006a*/ 	.short	(.L_263 - .L_262)
.L_262:
        /*006c*/ 	.word	0x00000000
        /*0070*/ 	.short	0x0000
        /*0072*/ 	.short	0x0000
        /*0074*/ 	.byte	0x00, 0xf5, 0x21, 0x00


	//----- nvinfo : EIATTR_SPARSE_MMA_MASK
	.align		4
.L_263:
        /*0078*/ 	.byte	0x03, 0x50
        /*007a*/ 	.short	0x0000


	//----- nvinfo : EIATTR_MAXREG_COUNT
	.align		4
        /*007c*/ 	.byte	0x03, 0x1b
        /*007e*/ 	.short	0x00ff


	//----- nvinfo : EIATTR_MERCURY_ISA_VERSION
	.align		4
        /*0080*/ 	.byte	0x03, 0x5f
        /*0082*/ 	.short	0x0101


	//----- nvinfo : EIATTR_VRC_CTA_INIT_COUNT
	.align		4
        /*0084*/ 	.byte	0x02, 0x4a
	.zero		1
	.zero		1


	//----- nvinfo : EIATTR_EXIT_INSTR_OFFSETS
	.align		4
        /*0088*/ 	.byte	0x04, 0x1c
        /*008a*/ 	.short	(.L_265 - .L_264)


	//   ....[0]....
.L_264:
        /*008c*/ 	.word	0x000001e0


	//   ....[1]....
        /*0090*/ 	.word	0x000002d0


	//----- nvinfo : EIATTR_CRS_STACK_SIZE
	.align		4
.L_265:
        /*0094*/ 	.byte	0x04, 0x1e
        /*0096*/ 	.short	(.L_267 - .L_266)
.L_266:
        /*0098*/ 	.word	0x00000000


	//----- nvinfo : EIATTR_CBANK_PARAM_SIZE
	.align		4
.L_267:
        /*009c*/ 	.byte	0x03, 0x19
        /*009e*/ 	.short	0x0034


	//----- nvinfo : EIATTR_PARAM_CBANK
	.align		4
        /*00a0*/ 	.byte	0x04, 0x0a
        /*00a2*/ 	.short	(.L_269 - .L_268)
	.align		4
.L_268:
        /*00a4*/ 	.word	index@(.nv.constant0.drift_simple)
        /*00a8*/ 	.short	0x0380
        /*00aa*/ 	.short	0x0034


	//----- nvinfo : EIATTR_SW_WAR
	.align		4
.L_269:
        /*00ac*/ 	.byte	0x04, 0x36
        /*00ae*/ 	.short	(.L_271 - .L_270)
.L_270:
        /*00b0*/ 	.word	0x00000008
.L_271:


//--------------------- .nv.callgraph             --------------------------
	.section	.nv.callgraph,"",@"SHT_CUDA_CALLGRAPH"
	.align	4
	.sectionentsize	8
	.align		4
        /*0000*/ 	.word	0x00000000
	.align		4
        /*0004*/ 	.word	0xffffffff
	.align		4
        /*0008*/ 	.word	0x00000000
	.align		4
        /*000c*/ 	.word	0xfffffffe
	.align		4
        /*0010*/ 	.word	0x00000000
	.align		4
        /*0014*/ 	.word	0xfffffffd
	.align		4
        /*0018*/ 	.word	0x00000000
	.align		4
        /*001c*/ 	.word	0xfffffffc


//--------------------- .nv.constant4             --------------------------
	.section	.nv.constant4,"a",@progbits
	.align	8
	.align		8
.nv.constant4:
        /*0000*/ 	.dword	__cudart_i2opi_d
	.align		8
        /*0008*/ 	.dword	__cudart_sin_cos_coeffs


//--------------------- .text.lik_only_gm_comp    --------------------------
	.section	.text.lik_only_gm_comp,"ax",@progbits
	.align	128
        .global         lik_only_gm_comp
        .type           lik_only_gm_comp,@function
        .size           lik_only_gm_comp,(.L_x_148 - lik_only_gm_comp)
        .other          lik_only_gm_comp,@"STO_CUDA_ENTRY STV_DEFAULT"
lik_only_gm_comp:
.text.lik_only_gm_comp:
[----:B------:R-:W-:Y:S08]  /*0000*/  LDC R1, c[0x0][0x37c] ;  /* 0x0000df00ff017b82 */ /* 0x000ff00000000800 */
[----:B------:R-:W0:Y:S01]  /*0010*/  LDC R13, c[0x0][0x3a8] ;  /* 0x0000ea00ff0d7b82 */ /* 0x000e220000000800 */
[----:B------:R-:W1:Y:S07]  /*0020*/  LDCU.64 UR6, c[0x0][0x358] ;  /* 0x00006b00ff0677ac */ /* 0x000e6e0008000a00 */
[----:B------:R-:W0:Y:S08]  /*0030*/  LDC.64 R2, c[0x0][0x398] ;  /* 0x0000e600ff027b82 */ /* 0x000e300000000a00 */
[----:B------:R-:W2:Y:S01]  /*0040*/  LDC.64 R4, c[0x0][0x398] ;  /* 0x0000e600ff047b82 */ /* 0x000ea20000000a00 */
[----:B0-----:R-:W-:-:S06]  /*0050*/  IMAD.WIDE R2, R13, 0x8, R2 ;  /* 0x000000080d027825 */ /* 0x001fcc00078e0202 */
[----:B-1----:R-:W3:Y:S04]  /*0060*/  LDG.E.64.CONSTANT R2, desc[UR6][R2.64+-0x8] ;  /* 0xfffff80602027981 */ /* 0x002ee8000c1e9b00 */
[----:B--2---:R-:W3:Y:S01]  /*0070*/  LDG.E.64.CONSTANT R4, desc[UR6][R4.64] ;  /* 0x0000000604047981 */ /* 0x004ee2000c1e9b00 */
[----:B------:R-:W-:Y:S01]  /*0080*/  IMAD.MOV.U32 R6, RZ, RZ, 0x1 ;  /* 0x00000001ff067424 */ /* 0x000fe200078e00ff */
[----:B------:R-:W0:Y:S01]  /*0090*/  S2R R16, SR_CTAID.X ;  /* 0x0000000000107919 */ /* 0x000e220000002500 */
[----:B------:R-:W0:Y:S01]  /*00a0*/  LDCU UR4, c[0x0][0x360] ;  /* 0x00006c00ff0477ac */ /* 0x000e220008000800 */
[----:B---3--:R-:W-:-:S06]  /*00b0*/  DADD R8, R2, -R4 ;  /* 0x0000000002087229 */ /* 0x008fcc0000000804 */
[----:B------:R-:W1:Y:S02]  /*00c0*/  MUFU.RCP64H R7, R9 ;  /* 0x0000000900077308 */ /* 0x000e640000001800 */
[----:B-1----:R-:W-:-:S08]  /*00d0*/  DFMA R10, -R8, R6, 1 ;  /* 0x3ff00000080a742b */ /* 0x002fd00000000106 */
[----:B------:R-:W-:-:S08]  /*00e0*/  DFMA R10, R10, R10, R10 ;  /* 0x0000000a0a0a722b */ /* 0x000fd0000000000a */
[----:B------:R-:W-:Y:S01]  /*00f0*/  DFMA R10, R6, R10, R6 ;  /* 0x0000000a060a722b */ /* 0x000fe20000000006 */
[----:B------:R-:W-:-:S04]  /*0100*/  VIADD R6, R13, 0xffffffff ;  /* 0xffffffff0d067836 */ /* 0x000fc80000000000 */
[----:B------:R-:W1:Y:S03]  /*0110*/  I2F.F64 R12, R6 ;  /* 0x00000006000c7312 */ /* 0x000e660000201c00 */
[----:B------:R-:W-:-:S08]  /*0120*/  DFMA R14, -R8, R10, 1 ;  /* 0x3ff00000080e742b */ /* 0x000fd0000000010a */
[----:B------:R-:W-:-:S08]  /*0130*/  DFMA R14, R10, R14, R10 ;  /* 0x0000000e0a0e722b */ /* 0x000fd0000000000a */
[----:B-1----:R-:W-:Y:S01]  /*0140*/  DMUL R2, R12, R14 ;  /* 0x0000000e0c027228 */ /* 0x002fe20000000000 */
[----:B------:R-:W0:Y:S07]  /*0150*/  S2R R7, SR_TID.X ;  /* 0x0000000000077919 */ /* 0x000e2e0000002100 */
[----:B------:R-:W-:-:S08]  /*0160*/  DFMA R10, -R8, R2, R12 ;  /* 0x00000002080a722b */ /* 0x000fd0000000010c */
[----:B------:R-:W-:Y:S01]  /*0170*/  DFMA R2, R14, R10, R2 ;  /* 0x0000000a0e02722b */ /* 0x000fe20000000002 */
[----:B------:R-:W-:-:S09]  /*0180*/  FSETP.GEU.AND P1, PT, |R13|, 6.5827683646048100446e-37, PT ;  /* 0x036000000d00780b */ /* 0x000fd20003f2e200 */
[----:B------:R-:W-:-:S05]  /*0190*/  FFMA R0, RZ, R9, R3 ;  /* 0x00000009ff007223 */ /* 0x000fca0000000003 */
[----:B------:R-:W-:Y:S01]  /*01a0*/  FSETP.GT.AND P0, PT, |R0|, 1.469367938527859385e-39, PT ;  /* 0x001000000000780b */ /* 0x000fe20003f04200 */
[----:B0-----:R-:W-:-:S12]  /*01b0*/  IMAD R0, R16, UR4, R7 ;  /* 0x0000000410007c24 */ /* 0x001fd8000f8e0207 */
[----:B------:R-:W-:Y:S05]  /*01c0*/  @P0 BRA P1, `(.L_x_0) ;  /* 0x0000000000080947 */ /* 0x000fea0000800000 */
[----:B------:R-:W-:-:S07]  /*01d0*/  MOV R14, 0x1f0 ;  /* 0x000001f0000e7802 */ /* 0x000fce0000000f00 */
[----:B------:R-:W-:Y:S05]  /*01e0*/  CALL.REL.NOINC `($__internal_0_$__cuda_sm20_div_rn_f64_full) ;  /* 0x0000000000847944 */ /* 0x000fea0003c00000 */
.L_x_0:
[----:B------:R-:W0:Y:S02]  /*01f0*/  LDCU UR5, c[0x0][0x3ac] ;  /* 0x00007580ff0577ac */ /* 0x000e240008000800 */
[----:B0-----:R-:W-:-:S13]  /*0200*/  ISETP.GE.AND P0, PT, R0, UR5, PT ;  /* 0x0000000500007c0c */ /* 0x001fda000bf06270 */
[----:B------:R-:W-:Y:S05]  /*0210*/  @P0 EXIT ;  /* 0x000000000000094d */ /* 0x000fea0003800000 */
[----:B------:R-:W0:Y:S01]  /*0220*/  LDC.64 R8, c[0x0][0x380] ;  /* 0x0000e000ff087b82 */ /* 0x000e220000000a00 */
[----:B------:R-:W1:Y:S01]  /*0230*/  LDCU UR5, c[0x0][0x370] ;  /* 0x00006e00ff0577ac */ /* 0x000e620008000800 */
[----:B------:R-:W2:Y:S06]  /*0240*/  LDCU UR8, c[0x0][0x3ac] ;  /* 0x00007580ff0877ac */ /* 0x000eac0008000800 */
[----:B------:R-:W3:Y:S08]  /*0250*/  LDC.64 R10, c[0x0][0x3b8] ;  /* 0x0000ee00ff0a7b82 */ /* 0x000ef00000000a00 */
[----:B------:R-:W4:Y:S01]  /*0260*/  LDC.64 R12, c[0x0][0x388] ;  /* 0x0000e200ff0c7b82 */ /* 0x000f220000000a00 */
[----:B-1----:R-:W-:-:S12]  /*0270*/  UIMAD UR4, UR4, UR5, URZ ;  /* 0x00000005040472a4 */ /* 0x002fd8000f8e02ff */
.L_x_3:
[----:B0-----:R-:W-:-:S06]  /*0280*/  IMAD.WIDE R14, R0, 0x8, R8 ;  /* 0x00000008000e7825 */ /* 0x001fcc00078e0208 */
[----:B------:R-:W5:Y:S01]  /*0290*/  LDG.E.64.CONSTANT R14, desc[UR6][R14.64] ;  /* 0x000000060e0e7981 */ /* 0x000f62000c1e9b00 */
[----:B------:R-:W-:Y:S01]  /*02a0*/  IMAD.MOV.U32 R7, RZ, RZ, R0 ;  /* 0x000000ffff077224 */ /* 0x000fe200078e0000 */
[----:B------:R-:W-:Y:S01]  /*02b0*/  BSSY.RECONVERGENT B0, `(.L_x_1) ;  /* 0x0000012000007945 */ /* 0x000fe20003800200 */
[----:B------:R-:W-:-:S05]  /*02c0*/  VIADD R0, R0, UR4 ;  /* 0x0000000400007c36 */ /* 0x000fca0008000000 */
[----:B--2---:R-:W-:Y:S01]  /*02d0*/  ISETP.GE.AND P1, PT, R0, UR8, PT ;  /* 0x0000000800007c0c */ /* 0x004fe2000bf26270 */
[----:B-----5:R-:W-:-:S08]  /*02e0*/  DADD R16, -R4, R14 ;  /* 0x0000000004107229 */ /* 0x020fd0000000010e */
[----:B------:R-:W-:-:S10]  /*02f0*/  DMUL R16, R16, R2 ;  /* 0x0000000210107228 */ /* 0x000fd40000000000 */
[----:B------:R-:W0:Y:S02]  /*0300*/  F2I.F64.FLOOR R17, R16 ;  /* 0x0000001000117311 */ /* 0x000e240000305100 */
[----:B0-----:R-:W-:-:S04]  /*0310*/  ISETP.GE.AND P0, PT, R17, RZ, PT ;  /* 0x000000ff1100720c */ /* 0x001fc80003f06270 */
[----:B------:R-:W-:-:S13]  /*0320*/  ISETP.GE.OR P0, PT, R17, R6, !P0 ;  /* 0x000000061100720c */ /* 0x000fda0004706670 */
[----:B------:R-:W-:Y:S05]  /*0330*/  @P0 BRA `(.L_x_2) ;  /* 0x0000000000240947 */ /* 0x000fea0003800000 */
[----:B------:R-:W-:-:S04]  /*0340*/  IMAD.SHL.U32 R17, R17, 0x2, RZ ;  /* 0x0000000211117824 */ /* 0x000fc800078e00ff */
[----:B---3--:R-:W-:-:S05]  /*0350*/  IMAD.WIDE.U32 R16, R17, 0x8, R10 ;  /* 0x0000000811107825 */ /* 0x008fca00078e000a */
[----:B------:R-:W2:Y:S01]  /*0360*/  LDG.E.64.CONSTANT R18, desc[UR6][R16.64] ;  /* 0x0000000610127981 */ /* 0x000ea2000c1e9b00 */
[----:B----4-:R-:W-:-:S03]  /*0370*/  IMAD.WIDE R22, R7, 0x8, R12 ;  /* 0x0000000807167825 */ /* 0x010fc600078e020c */
[----:B------:R-:W2:Y:S04]  /*0380*/  LDG.E.64.CONSTANT R20, desc[UR6][R16.64+0x8] ;  /* 0x0000080610147981 */ /* 0x000ea8000c1e9b00 */
[----:B------:R-:W3:Y:S01]  /*0390*/  LDG.E.64 R24, desc[UR6][R22.64] ;  /* 0x0000000616187981 */ /* 0x000ee2000c1e1b00 */
[----:B--2---:R-:W-:-:S08]  /*03a0*/  DFMA R18, R14, R18, R20 ;  /* 0x000000120e12722b */ /* 0x004fd00000000014 */
[----:B---3--:R-:W-:-:S07]  /*03b0*/  DADD R18, R18, R24 ;  /* 0x0000000012127229 */ /* 0x008fce0000000018 */
[----:B------:R0:W-:Y:S04]  /*03c0*/  STG.E.64 desc[UR6][R22.64], R18 ;  /* 0x0000001216007986 */ /* 0x0001e8000c101b06 */
.L_x_2:
[----:B------:R-:W-:Y:S05]  /*03d0*/  BSYNC.RECONVERGENT B0 ;  /* 0x0000000000007941 */ /* 0x000fea0003800200 */
.L_x_1:
[----:B------:R-:W-:Y:S05]  /*03e0*/  @!P1 BRA `(.L_x_3) ;  /* 0xfffffffc00a49947 */ /* 0x000fea000383ffff */
[----:B------:R-:W-:Y:S05]  /*03f0*/  EXIT ;  /* 0x000000000000794d */ /* 0x000fea0003800000 */
        .weak           $__internal_0_$__cuda_sm20_div_rn_f64_full
        .type           $__internal_0_$__cuda_sm20_div_rn_f64_full,@function
        .size           $__internal_0_$__cuda_sm20_div_rn_f64_full,(.L_x_148 - $__internal_0_$__cuda_sm20_div_rn_f64_full)
$__internal_0_$__cuda_sm20_div_rn_f64_full:
[C---:B------:R-:W-:Y:S01]  /*0400*/  FSETP.GEU.AND P0, PT, |R9|.reuse, 1.469367938527859385e-39, PT ;  /* 0x001000000900780b */ /* 0x040fe20003f0e200 */
[----:B------:R-:W-:Y:S01]  /*0410*/  IMAD.MOV.U32 R16, RZ, RZ, 0x1 ;  /* 0x00000001ff107424 */ /* 0x000fe200078e00ff */
[C---:B------:R-:W-:Y:S01]  /*0420*/  LOP3.LUT R2, R9.reuse, 0x800fffff, RZ, 0xc0, !PT ;  /* 0x800fffff09027812 */ /* 0x040fe200078ec0ff */
[----:B------:R-:W-:Y:S01]  /*0430*/  IMAD.MOV.U32 R15, RZ, RZ, 0x1ca00000 ;  /* 0x1ca00000ff0f7424 */ /* 0x000fe200078e00ff */
[----:B------:R-:W-:Y:S02]  /*0440*/  LOP3.LUT R20, R9, 0x7ff00000, RZ, 0xc0, !PT ;  /* 0x7ff0000009147812 */ /* 0x000fe400078ec0ff */
[----:B------:R-:W-:Y:S01]  /*0450*/  LOP3.LUT R3, R2, 0x3ff00000, RZ, 0xfc, !PT ;  /* 0x3ff0000002037812 */ /* 0x000fe200078efcff */
[----:B------:R-:W-:Y:S01]  /*0460*/  IMAD.MOV.U32 R2, RZ, RZ, R8 ;  /* 0x000000ffff027224 */ /* 0x000fe200078e0008 */
[----:B------:R-:W-:-:S04]  /*0470*/  LOP3.LUT R7, R13, 0x7ff00000, RZ, 0xc0, !PT ;  /* 0x7ff000000d077812 */ /* 0x000fc800078ec0ff */
[----:B------:R-:W-:Y:S01]  /*0480*/  ISETP.GE.U32.AND P1, PT, R7, R20, PT ;  /* 0x000000140700720c */ /* 0x000fe20003f26070 */
[----:B------:R-:W-:Y:S01]  /*0490*/  @!P0 DMUL R2, R8, 8.98846567431157953865e+307 ;  /* 0x7fe0000008028828 */ /* 0x000fe20000000000 */
[----:B------:R-:W-:-:S05]  /*04a0*/  IMAD.MOV.U32 R22, RZ, RZ, R7 ;  /* 0x000000ffff167224 */ /* 0x000fca00078e0007 */
[----:B------:R-:W0:Y:S02]  /*04b0*/  MUFU.RCP64H R17, R3 ;  /* 0x0000000300117308 */ /* 0x000e240000001800 */
[----:B0-----:R-:W-:-:S08]  /*04c0*/  DFMA R10, R16, -R2, 1 ;  /* 0x3ff00000100a742b */ /* 0x001fd00000000802 */
[----:B------:R-:W-:-:S08]  /*04d0*/  DFMA R10, R10, R10, R10 ;  /* 0x0000000a0a0a722b */ /* 0x000fd0000000000a */
[----:B------:R-:W-:Y:S01]  /*04e0*/  DFMA R16, R16, R10, R16 ;  /* 0x0000000a1010722b */ /* 0x000fe20000000010 */
[----:B------:R-:W-:Y:S01]  /*04f0*/  SEL R11, R15, 0x63400000, !P1 ;  /* 0x634000000f0b7807 */ /* 0x000fe20004800000 */
[----:B------:R-:W-:Y:S01]  /*0500*/  IMAD.MOV.U32 R10, RZ, RZ, R12 ;  /* 0x000000ffff0a7224 */ /* 0x000fe200078e000c */
[----:B------:R-:W-:Y:S02]  /*0510*/  FSETP.GEU.AND P1, PT, |R13|, 1.469367938527859385e-39, PT ;  /* 0x001000000d00780b */ /* 0x000fe40003f2e200 */
[----:B------:R-:W-:-:S03]  /*0520*/  LOP3.LUT R11, R11, 0x800fffff, R13, 0xf8, !PT ;  /* 0x800fffff0b0b7812 */ /* 0x000fc600078ef80d */
[----:B------:R-:W-:-:S08]  /*0530*/  DFMA R18, R16, -R2, 1 ;  /* 0x3ff000001012742b */ /* 0x000fd00000000802 */
[----:B------:R-:W-:Y:S01]  /*0540*/  DFMA R16, R16, R18, R16 ;  /* 0x000000121010722b */ /* 0x000fe20000000010 */
[----:B------:R-:W-:Y:S10]  /*0550*/  @P1 BRA `(.L_x_4) ;  /* 0x0000000000201947 */ /* 0x000ff40003800000 */
[----:B------:R-:W-:-:S04]  /*0560*/  LOP3.LUT R18, R9, 0x7ff00000, RZ, 0xc0, !PT ;  /* 0x7ff0000009127812 */ /* 0x000fc800078ec0ff */
[----:B------:R-:W-:Y:S01]  /*0570*/  ISETP.GE.U32.AND P1, PT, R7, R18, PT ;  /* 0x000000120700720c */ /* 0x000fe20003f26070 */
[----:B------:R-:W-:-:S03]  /*0580*/  IMAD.MOV.U32 R18, RZ, RZ, RZ ;  /* 0x000000ffff127224 */ /* 0x000fc600078e00ff */
[----:B------:R-:W-:-:S04]  /*0590*/  SEL R19, R15, 0x63400000, !P1 ;  /* 0x634000000f137807 */ /* 0x000fc80004800000 */
[----:B------:R-:W-:-:S04]  /*05a0*/  LOP3.LUT R19, R19, 0x80000000, R13, 0xf8, !PT ;  /* 0x8000000013137812 */ /* 0x000fc800078ef80d */
[----:B------:R-:W-:-:S06]  /*05b0*/  LOP3.LUT R19, R19, 0x100000, RZ, 0xfc, !PT ;  /* 0x0010000013137812 */ /* 0x000fcc00078efcff */
[----:B------:R-:W-:-:S10]  /*05c0*/  DFMA R10, R10, 2, -R18 ;  /* 0x400000000a0a782b */ /* 0x000fd40000000812 */
[----:B------:R-:W-:-:S07]  /*05d0*/  LOP3.LUT R22, R11, 0x7ff00000, RZ, 0xc0, !PT ;  /* 0x7ff000000b167812 */ /* 0x000fce00078ec0ff */
.L_x_4:
[----:B------:R-:W-:Y:S01]  /*05e0*/  IMAD.MOV.U32 R23, RZ, RZ, R20 ;  /* 0x000000ffff177224 */ /* 0x000fe200078e0014 */
[----:B------:R-:W-:Y:S01]  /*05f0*/  @!P0 LOP3.LUT R23, R3, 0x7ff00000, RZ, 0xc0, !PT ;  /* 0x7ff0000003178812 */ /* 0x000fe200078ec0ff */
[----:B------:R-:W-:Y:S01]  /*0600*/  VIADD R24, R22, 0xffffffff ;  /* 0xffffffff16187836 */ /* 0x000fe20000000000 */
[----:B------:R-:W-:-:S03]  /*0610*/  DMUL R18, R16, R10 ;  /* 0x0000000a10127228 */ /* 0x000fc60000000000 */
[----:B------:R-:W-:Y:S01]  /*0620*/  VIADD R25, R23, 0xffffffff ;  /* 0xffffffff17197836 */ /* 0x000fe20000000000 */
[----:B------:R-:W-:-:S04]  /*0630*/  ISETP.GT.U32.AND P0, PT, R24, 0x7feffffe, PT ;  /* 0x7feffffe1800780c */ /* 0x000fc80003f04070 */
[----:B------:R-:W-:Y:S01]  /*0640*/  ISETP.GT.U32.OR P0, PT, R25, 0x7feffffe, P0 ;  /* 0x7feffffe1900780c */ /* 0x000fe20000704470 */
[----:B------:R-:W-:-:S08]  /*0650*/  DFMA R20, R18, -R2, R10 ;  /* 0x800000021214722b */ /* 0x000fd0000000000a */
[----:B------:R-:W-:-:S04]  /*0660*/  DFMA R16, R16, R20, R18 ;  /* 0x000000141010722b */ /* 0x000fc80000000012 */
[----:B------:R-:W-:Y:S07]  /*0670*/  @P0 BRA `(.L_x_5) ;  /* 0x00000000006c0947 */ /* 0x000fee0003800000 */
[----:B------:R-:W-:-:S04]  /*0680*/  LOP3.LUT R18, R9, 0x7ff00000, RZ, 0xc0, !PT ;  /* 0x7ff0000009127812 */ /* 0x000fc800078ec0ff */
[CC--:B------:R-:W-:Y:S02]  /*0690*/  VIADDMNMX R12, R7.reuse, -R18.reuse, 0xb9600000, !PT ;  /* 0xb9600000070c7446 */ /* 0x0c0fe40007800912 */
[----:B------:R-:W-:Y:S02]  /*06a0*/  ISETP.GE.U32.AND P0, PT, R7, R18, PT ;  /* 0x000000120700720c */ /* 0x000fe40003f06070 */
[----:B------:R-:W-:Y:S02]  /*06b0*/  VIMNMX R12, PT, PT, R12, 0x46a00000, PT ;  /* 0x46a000000c0c7848 */ /* 0x000fe40003fe0100 */
[----:B------:R-:W-:-:S05]  /*06c0*/  SEL R7, R15, 0x63400000, !P0 ;  /* 0x634000000f077807 */ /* 0x000fca0004000000 */
[----:B------:R-:W-:Y:S02]  /*06d0*/  IMAD.IADD R7, R12, 0x1, -R7 ;  /* 0x000000010c077824 */ /* 0x000fe400078e0a07 */
[----:B------:R-:W-:Y:S02]  /*06e0*/  IMAD.MOV.U32 R12, RZ, RZ, RZ ;  /* 0x000000ffff0c7224 */ /* 0x000fe400078e00ff */
[----:B------:R-:W-:-:S06]  /*06f0*/  VIADD R13, R7, 0x7fe00000 ;  /* 0x7fe00000070d7836 */ /* 0x000fcc0000000000 */
[----:B------:R-:W-:-:S10]  /*0700*/  DMUL R18, R16, R12 ;  /* 0x0000000c10127228 */ /* 0x000fd40000000000 */
[----:B------:R-:W-:-:S13]  /*0710*/  FSETP.GTU.AND P0, PT, |R19|, 1.469367938527859385e-39, PT ;  /* 0x001000001300780b */ /* 0x000fda0003f0c200 */
[----:B------:R-:W-:Y:S05]  /*0720*/  @P0 BRA `(.L_x_6) ;  /* 0x0000000000940947 */ /* 0x000fea0003800000 */
[----:B------:R-:W-:Y:S01]  /*0730*/  DFMA R2, R16, -R2, R10 ;  /* 0x800000021002722b */ /* 0x000fe2000000000a */
[----:B------:R-:W-:-:S09]  /*0740*/  IMAD.MOV.U32 R12, RZ, RZ, RZ ;  /* 0x000000ffff0c7224 */ /* 0x000fd200078e00ff */
[C---:B------:R-:W-:Y:S02]  /*0750*/  FSETP.NEU.AND P0, PT, R3.reuse, RZ, PT ;  /* 0x000000ff0300720b */ /* 0x040fe40003f0d000 */
[----:B------:R-:W-:-:S04]  /*0760*/  LOP3.LUT R9, R3, 0x80000000, R9, 0x48, !PT ;  /* 0x8000000003097812 */ /* 0x000fc800078e4809 */
[----:B------:R-:W-:-:S07]  /*0770*/  LOP3.LUT R13, R9, R13, RZ, 0xfc, !PT ;  /* 0x0000000d090d7212 */ /* 0x000fce00078efcff */
[----:B------:R-:W-:Y:S05]  /*0780*/  @!P0 BRA `(.L_x_6) ;  /* 0x00000000007c8947 */ /* 0x000fea0003800000 */
[----:B------:R-:W-:Y:S01]  /*0790*/  IMAD.MOV R3, RZ, RZ, -R7 ;  /* 0x000000ffff037224 */ /* 0x000fe200078e0a07 */
[----:B------:R-:W-:Y:S01]  /*07a0*/  DMUL.RP R12, R16, R12 ;  /* 0x0000000c100c7228 */ /* 0x000fe20000008000 */
[----:B------:R-:W-:Y:S01]  /*07b0*/  IMAD.MOV.U32 R2, RZ, RZ, RZ ;  /* 0x000000ffff027224 */ /* 0x000fe200078e00ff */
[----:B------:R-:W-:-:S05]  /*07c0*/  IADD3 R7, PT, PT, -R7, -0x43300000, RZ ;  /* 0xbcd0000007077810 */ /* 0x000fca0007ffe1ff */
[----:B------:R-:W-:-:S03]  /*07d0*/  DFMA R2, R18, -R2, R16 ;  /* 0x800000021202722b */ /* 0x000fc60000000010 */
[----:B------:R-:W-:-:S07]  /*07e0*/  LOP3.LUT R9, R13, R9, RZ, 0x3c, !PT ;  /* 0x000000090d097212 */ /* 0x000fce00078e3cff */
[----:B------:R-:W-:-:S04]  /*07f0*/  FSETP.NEU.AND P0, PT, |R3|, R7, PT ;  /* 0x000000070300720b */ /* 0x000fc80003f0d200 */
[----:B------:R-:W-:Y:S02]  /*0800*/  FSEL R18, R12, R18, !P0 ;  /* 0x000000120c127208 */ /* 0x000fe40004000000 */
[----:B------:R-:W-:Y:S01]  /*0810*/  FSEL R19, R9, R19, !P0 ;  /* 0x0000001309137208 */ /* 0x000fe20004000000 */
[----:B------:R-:W-:Y:S06]  /*0820*/  BRA `(.L_x_6) ;  /* 0x0000000000547947 */ /* 0x000fec0003800000 */
.L_x_5:
[----:B------:R-:W-:-:S14]  /*0830*/  DSETP.NAN.AND P0, PT, R12, R12, PT ;  /* 0x0000000c0c00722a */ /* 0x000fdc0003f08000 */
[----:B------:R-:W-:Y:S05]  /*0840*/  @P0 BRA `(.L_x_7) ;  /* 0x0000000000440947 */ /* 0x000fea0003800000 */
[----:B------:R-:W-:-:S14]  /*0850*/  DSETP.NAN.AND P0, PT, R8, R8, PT ;  /* 0x000000080800722a */ /* 0x000fdc0003f08000 */
[----:B------:R-:W-:Y:S05]  /*0860*/  @P0 BRA `(.L_x_8) ;  /* 0x0000000000300947 */ /* 0x000fea0003800000 */
[----:B------:R-:W-:Y:S01]  /*0870*/  ISETP.NE.AND P0, PT, R22, R23, PT ;  /* 0x000000171600720c */ /* 0x000fe20003f05270 */
[----:B------:R-:W-:Y:S02]  /*0880*/  IMAD.MOV.U32 R18, RZ, RZ, 0x0 ;  /* 0x00000000ff127424 */ /* 0x000fe400078e00ff */
[----:B------:R-:W-:-:S10]  /*0890*/  IMAD.MOV.U32 R19, RZ, RZ, -0x80000 ;  /* 0xfff80000ff137424 */ /* 0x000fd400078e00ff */
[----:B------:R-:W-:Y:S05]  /*08a0*/  @!P0 BRA `(.L_x_6) ;  /* 0x0000000000348947 */ /* 0x000fea0003800000 */
[----:B------:R-:W-:Y:S02]  /*08b0*/  ISETP.NE.AND P0, PT, R22, 0x7ff00000, PT ;  /* 0x7ff000001600780c */ /* 0x000fe40003f05270 */
[----:B------:R-:W-:Y:S02]  /*08c0*/  LOP3.LUT R19, R13, 0x80000000, R9, 0x48, !PT ;  /* 0x800000000d137812 */ /* 0x000fe400078e4809 */
[----:B------:R-:W-:-:S13]  /*08d0*/  ISETP.EQ.OR P0, PT, R23, RZ, !P0 ;  /* 0x000000ff1700720c */ /* 0x000fda0004702670 */
[----:B------:R-:W-:Y:S01]  /*08e0*/  @P0 LOP3.LUT R2, R19, 0x7ff00000, RZ, 0xfc, !PT ;  /* 0x7ff0000013020812 */ /* 0x000fe200078efcff */
[----:B------:R-:W-:Y:S02]  /*08f0*/  @!P0 IMAD.MOV.U32 R18, RZ, RZ, RZ ;  /* 0x000000ffff128224 */ /* 0x000fe400078e00ff */
[----:B------:R-:W-:Y:S02]  /*0900*/  @P0 IMAD.MOV.U32 R18, RZ, RZ, RZ ;  /* 0x000000ffff120224 */ /* 0x000fe400078e00ff */
[----:B------:R-:W-:Y:S01]  /*0910*/  @P0 IMAD.MOV.U32 R19, RZ, RZ, R2 ;  /* 0x000000ffff130224 */ /* 0x000fe200078e0002 */
[----:B------:R-:W-:Y:S06]  /*0920*/  BRA `(.L_x_6) ;  /* 0x0000000000147947 */ /* 0x000fec0003800000 */
.L_x_8:
[----:B------:R-:W-:Y:S01]  /*0930*/  LOP3.LUT R19, R9, 0x80000, RZ, 0xfc, !PT ;  /* 0x0008000009137812 */ /* 0x000fe200078efcff */
[----:B------:R-:W-:Y:S01]  /*0940*/  IMAD.MOV.U32 R18, RZ, RZ, R8 ;  /* 0x000000ffff127224 */ /* 0x000fe200078e0008 */
[----:B------:R-:W-:Y:S06]  /*0950*/  BRA `(.L_x_6) ;  /* 0x0000000000087947 */ /* 0x000fec0003800000 */
.L_x_7:
[----:B------:R-:W-:Y:S01]  /*0960*/  LOP3.LUT R19, R13, 0x80000, RZ, 0xfc, !PT ;  /* 0x000800000d137812 */ /* 0x000fe200078efcff */
[----:B------:R-:W-:-:S07]  /*0970*/  IMAD.MOV.U32 R18, RZ, RZ, R12 ;  /* 0x000000ffff127224 */ /* 0x000fce00078e000c */
.L_x_6:
[----:B------:R-:W-:Y:S02]  /*0980*/  IMAD.MOV.U32 R15, RZ, RZ, 0x0 ;  /* 0x00000000ff0f7424 */ /* 0x000fe400078e00ff */
[----:B------:R-:W-:Y:S02]  /*0990*/  IMAD.MOV.U32 R2, RZ, RZ, R18 ;  /* 0x000000ffff027224 */ /* 0x000fe400078e0012 */
[----:B------:R-:W-:Y:S01]  /*09a0*/  IMAD.MOV.U32 R3, RZ, RZ, R19 ;  /* 0x000000ffff037224 */ /* 0x000fe200078e0013 */
[----:B------:R-:W-:Y:S06]  /*09b0*/  RET.REL.NODEC R14 `(lik_only_gm_comp) ;  /* 0xfffffff40e907950 */ /* 0x000fec0003c3ffff */
.L_x_9:
[----:B------:R-:W-:-:S00]  /*09c0*/  BRA `(.L_x_9) ;  /* 0xfffffffc00fc7947 */ /* 0x000fc0000383ffff */
[----:B------:R-:W-:-:S00]  /*09d0*/  NOP ;  /* 0x0000000000007918 */ /* 0x000fc00000000000 */
        /* <DEDUP_REMOVED lines=10> */
.L_x_148:


//--------------------- .text.lik_only_gm_copy    --------------------------
	.section	.text.lik_only_gm_copy,"ax",@progbits
	.align	128
        .global         lik_only_gm_copy
        .type           lik_only_gm_copy,@function
        .size           lik_only_gm_copy,(.L_x_149 - lik_only_gm_copy)
        .other          lik_only_gm_copy,@"STO_CUDA_ENTRY STV_DEFAULT"
lik_only_gm_copy:
.text.lik_only_gm_copy:
[----:B------:R-:W-:Y:S01]  /*0000*/  LDC R1, c[0x0][0x37c] ;  /* 0x0000df00ff017b82 */ /* 0x000fe20000000800 */
[----:B------:R-:W0:Y:S07]  /*0010*/  S2R R27, SR_TID.X ;  /* 0x00000000001b7919 */ /* 0x000e2e0000002100 */
[----:B------:R-:W1:Y:S01]  /*0020*/  LDC R5, c[0x0][0x3a8] ;  /* 0x0000ea00ff057b82 */ /* 0x000e620000000800 */
[----:B------:R-:W0:Y:S01]  /*0030*/  LDCU UR4, c[0x0][0x360] ;  /* 0x00006c00ff0477ac */ /* 0x000e220008000800 */
[----:B------:R-:W0:Y:S01]  /*0040*/  S2R R0, SR_CTAID.X ;  /* 0x0000000000007919 */ /* 0x000e220000002500 */
[----:B-1----:R-:W-:-:S02]  /*0050*/  VIADD R28, R5, 0xffffffff ;  /* 0xffffffff051c7836 */ /* 0x002fc40000000000 */
[----:B0-----:R-:W-:-:S05]  /*0060*/  IMAD R27, R0, UR4, R27 ;  /* 0x00000004001b7c24 */ /* 0x001fca000f8e021b */
[----:B------:R-:W-:-:S13]  /*0070*/  ISETP.GE.AND P0, PT, R27, R28, PT ;  /* 0x0000001c1b00720c */ /* 0x000fda0003f06270 */
[----:B------:R-:W-:Y:S05]  /*0080*/  @P0 EXIT ;  /* 0x000000000000094d */ /* 0x000fea0003800000 */
[----:B------:R-:W0:Y:S01]  /*0090*/  LDC.64 R2, c[0x0][0x398] ;  /* 0x0000e600ff027b82 */ /* 0x000e220000000a00 */
[----:B------:R-:W1:Y:S07]  /*00a0*/  LDCU.64 UR6, c[0x0][0x358] ;  /* 0x00006b00ff0677ac */ /* 0x000e6e0008000a00 */
[----:B------:R-:W2:Y:S01]  /*00b0*/  LDC.64 R6, c[0x0][0x398] ;  /* 0x0000e600ff067b82 */ /* 0x000ea20000000a00 */
[----:B------:R-:W-:Y:S01]  /*00c0*/  IMAD.MOV.U32 R8, RZ, RZ, 0x1 ;  /* 0x00000001ff087424 */ /* 0x000fe200078e00ff */
[----:B------:R-:W3:Y:S01]  /*00d0*/  I2F.F64 R16, R28 ;  /* 0x0000001c00107312 */ /* 0x000ee20000201c00 */
[----:B------:R-:W4:Y:S01]  /*00e0*/  LDCU UR5, c[0x0][0x370] ;  /* 0x00006e00ff0577ac */ /* 0x000f220008000800 */
[----:B------:R-:W0:Y:S04]  /*00f0*/  LDCU.64 UR8, c[0x0][0x3a0] ;  /* 0x00007400ff0877ac */ /* 0x000e280008000a00 */
[----:B------:R-:W4:Y:S01]  /*0100*/  LDC.64 R14, c[0x0][0x390] ;  /* 0x0000e400ff0e7b82 */ /* 0x000f220000000a00 */
[----:B0-----:R-:W-:-:S07]  /*0110*/  IMAD.WIDE R2, R5, 0x8, R2 ;  /* 0x0000000805027825 */ /* 0x001fce00078e0202 */
[----:B------:R-:W0:Y:S01]  /*0120*/  LDC.64 R12, c[0x0][0x398] ;  /* 0x0000e600ff0c7b82 */ /* 0x000e220000000a00 */
[----:B-1----:R-:W5:Y:S04]  /*0130*/  LDG.E.64.CONSTANT R2, desc[UR6][R2.64+-0x8] ;  /* 0xfffff80602027981 */ /* 0x002f68000c1e9b00 */
[----:B--2---:R-:W5:Y:S01]  /*0140*/  LDG.E.64.CONSTANT R4, desc[UR6][R6.64] ;  /* 0x0000000606047981 */ /* 0x004f62000c1e9b00 */
[----:B---3--:R-:W-:Y:S01]  /*0150*/  FSETP.GEU.AND P1, PT, |R17|, 6.5827683646048100446e-37, PT ;  /* 0x036000001100780b */ /* 0x008fe20003f2e200 */
[----:B----4-:R-:W-:Y:S01]  /*0160*/  UIMAD UR4, UR4, UR5, URZ ;  /* 0x00000005040472a4 */ /* 0x010fe2000f8e02ff */
[----:B-----5:R-:W-:-:S06]  /*0170*/  DADD R4, R2, -R4 ;  /* 0x0000000002047229 */ /* 0x020fcc0000000804 */
[----:B------:R-:W1:Y:S02]  /*0180*/  MUFU.RCP64H R9, R5 ;  /* 0x0000000500097308 */ /* 0x000e640000001800 */
[----:B-1----:R-:W-:-:S08]  /*0190*/  DFMA R10, -R4, R8, 1 ;  /* 0x3ff00000040a742b */ /* 0x002fd00000000108 */
[----:B------:R-:W-:-:S08]  /*01a0*/  DFMA R10, R10, R10, R10 ;  /* 0x0000000a0a0a722b */ /* 0x000fd0000000000a */
[----:B------:R-:W-:-:S08]  /*01b0*/  DFMA R10, R8, R10, R8 ;  /* 0x0000000a080a722b */ /* 0x000fd00000000008 */
[----:B------:R-:W-:-:S08]  /*01c0*/  DFMA R8, -R4, R10, 1 ;  /* 0x3ff000000408742b */ /* 0x000fd0000000010a */
[----:B------:R-:W-:Y:S01]  /*01d0*/  DFMA R8, R10, R8, R10 ;  /* 0x000000080a08722b */ /* 0x000fe2000000000a */
[----:B------:R-:W1:Y:S07]  /*01e0*/  LDC.64 R10, c[0x0][0x3b0] ;  /* 0x0000ec00ff0a7b82 */ /* 0x000e6e0000000a00 */
[----:B------:R-:W-:-:S08]  /*01f0*/  DMUL R6, R16, R8 ;  /* 0x0000000810067228 */ /* 0x000fd00000000000 */
[----:B------:R-:W-:-:S08]  /*0200*/  DFMA R2, -R4, R6, R16 ;  /* 0x000000060402722b */ /* 0x000fd00000000110 */
[----:B------:R-:W-:Y:S01]  /*0210*/  DFMA R2, R8, R2, R6 ;  /* 0x000000020802722b */ /* 0x000fe20000000006 */
[----:B------:R-:W2:Y:S09]  /*0220*/  LDC.64 R8, c[0x0][0x3b8] ;  /* 0x0000ee00ff087b82 */ /* 0x000eb20000000a00 */
[----:B------:R-:W-:-:S05]  /*0230*/  FFMA R0, RZ, R5, R3 ;  /* 0x00000005ff007223 */ /* 0x000fca0000000003 */
[----:B------:R-:W-:-:S13]  /*0240*/  FSETP.GT.AND P0, PT, |R0|, 1.469367938527859385e-39, PT ;  /* 0x001000000000780b */ /* 0x000fda0003f04200 */
[----:B01----:R-:W-:Y:S05]  /*0250*/  @P0 BRA P1, `(.L_x_10) ;  /* 0x0000000000100947 */ /* 0x003fea0000800000 */
[----:B------:R-:W-:-:S07]  /*0260*/  MOV R29, 0x280 ;  /* 0x00000280001d7802 */ /* 0x000fce0000000f00 */
[----:B--2---:R-:W-:Y:S05]  /*0270*/  CALL.REL.NOINC `($__internal_1_$__cuda_sm20_div_rn_f64_full) ;  /* 0x0000000000547944 */ /* 0x004fea0003c00000 */
[----:B------:R-:W-:Y:S02]  /*0280*/  IMAD.MOV.U32 R2, RZ, RZ, R0 ;  /* 0x000000ffff027224 */ /* 0x000fe400078e0000 */
[----:B------:R-:W-:-:S07]  /*0290*/  IMAD.MOV.U32 R3, RZ, RZ, R5 ;  /* 0x000000ffff037224 */ /* 0x000fce00078e0005 */
.L_x_10:
[----:B------:R-:W-:-:S05]  /*02a0*/  IMAD.WIDE R16, R27, 0x8, R14 ;  /* 0x000000081b107825 */ /* 0x000fca00078e020e */
[----:B0-----:R-:W3:Y:S04]  /*02b0*/  LDG.E.64.CONSTANT R6, desc[UR6][R16.64+0x8] ;  /* 0x0000080610067981 */ /* 0x001ee8000c1e9b00 */
[----:B------:R-:W3:Y:S01]  /*02c0*/  LDG.E.64.CONSTANT R4, desc[UR6][R16.64] ;  /* 0x0000000610047981 */ /* 0x000ee2000c1e9b00 */
[----:B------:R-:W-:-:S06]  /*02d0*/  IMAD.WIDE R18, R27, 0x8, R12 ;  /* 0x000000081b127825 */ /* 0x000fcc00078e020c */
[----:B------:R-:W4:Y:S01]  /*02e0*/  LDG.E.64.CONSTANT R18, desc[UR6][R18.64] ;  /* 0x0000000612127981 */ /* 0x000f22000c1e9b00 */
[----:B---3--:R-:W-:-:S08]  /*02f0*/  DADD R6, R6, -R4 ;  /* 0x0000000006067229 */ /* 0x008fd00000000804 */
[----:B------:R-:W-:-:S08]  /*0300*/  DMUL R6, R6, UR8 ;  /* 0x0000000806067c28 */ /* 0x000fd00008000000 */
[----:B------:R-:W-:-:S08]  /*0310*/  DMUL R6, R2, R6 ;  /* 0x0000000602067228 */ /* 0x000fd00000000000 */
[----:B----4-:R-:W-:-:S08]  /*0320*/  DMUL R20, R6, R18 ;  /* 0x0000001206147228 */ /* 0x010fd00000000000 */
[----:B------:R-:W-:Y:S01]  /*0330*/  DFMA R20, R4, UR8, -R20 ;  /* 0x0000000804147c2b */ /* 0x000fe20008000814 */
[C---:B------:R-:W-:Y:S02]  /*0340*/  IMAD.SHL.U32 R5, R27.reuse, 0x2, RZ ;  /* 0x000000021b057824 */ /* 0x040fe400078e00ff */
[----:B------:R-:W-:Y:S02]  /*0350*/  VIADD R27, R27, UR4 ;  /* 0x000000041b1b7c36 */ /* 0x000fe40008000000 */
[----:B--2---:R-:W-:-:S03]  /*0360*/  IMAD.WIDE R4, R5, 0x8, R8 ;  /* 0x0000000805047825 */ /* 0x004fc600078e0208 */
[----:B------:R-:W-:Y:S01]  /*0370*/  DADD R20, R20, R10 ;  /* 0x0000000014147229 */ /* 0x000fe2000000000a */
[----:B------:R-:W-:Y:S01]  /*0380*/  ISETP.GE.AND P0, PT, R27, R28, PT ;  /* 0x0000001c1b00720c */ /* 0x000fe20003f06270 */
[----:B------:R0:W-:Y:S05]  /*0390*/  STG.E.64 desc[UR6][R4.64], R6 ;  /* 0x0000000604007986 */ /* 0x0001ea000c101b06 */
[----:B------:R0:W-:Y:S07]  /*03a0*/  STG.E.64 desc[UR6][R4.64+0x8], R20 ;  /* 0x0000081404007986 */ /* 0x0001ee000c101b06 */
[----:B------:R-:W-:Y:S05]  /*03b0*/  @!P0 BRA `(.L_x_10) ;  /* 0xfffffffc00b88947 */ /* 0x000fea000383ffff */
[----:B------:R-:W-:Y:S05]  /*03c0*/  EXIT ;  /* 0x000000000000794d */ /* 0x000fea0003800000 */
        .weak           $__internal_1_$__cuda_sm20_div_rn_f64_full
        .type           $__internal_1_$__cuda_sm20_div_rn_f64_full,@function
        .size           $__internal_1_$__cuda_sm20_div_rn_f64_full,(.L_x_149 - $__internal_1_$__cuda_sm20_div_rn_f64_full)
$__internal_1_$__cuda_sm20_div_rn_f64_full:
[C---:B------:R-:W-:Y:S01]  /*03d0*/  FSETP.GEU.AND P0, PT, |R5|.reuse, 1.469367938527859385e-39, PT ;  /* 0x001000000500780b */ /* 0x040fe20003f0e200 */
[----:B------:R-:W-:Y:S01]  /*03e0*/  IMAD.MOV.U32 R22, RZ, RZ, 0x1 ;  /* 0x00000001ff167424 */ /* 0x000fe200078e00ff */
[C---:B------:R-:W-:Y:S01]  /*03f0*/  LOP3.LUT R6, R5.reuse, 0x800fffff, RZ, 0xc0, !PT ;  /* 0x800fffff05067812 */ /* 0x040fe200078ec0ff */
[----:B------:R-:W-:Y:S01]  /*0400*/  IMAD.MOV.U32 R18, RZ, RZ, R16 ;  /* 0x000000ffff127224 */ /* 0x000fe200078e0010 */
[----:B------:R-:W-:Y:S02]  /*0410*/  LOP3.LUT R26, R5, 0x7ff00000, RZ, 0xc0, !PT ;  /* 0x7ff00000051a7812 */ /* 0x000fe400078ec0ff */
[----:B------:R-:W-:Y:S01]  /*0420*/  LOP3.LUT R7, R6, 0x3ff00000, RZ, 0xfc, !PT ;  /* 0x3ff0000006077812 */ /* 0x000fe200078efcff */
[----:B------:R-:W-:-:S06]  /*0430*/  IMAD.MOV.U32 R6, RZ, RZ, R4 ;  /* 0x000000ffff067224 */ /* 0x000fcc00078e0004 */
[----:B------:R-:W-:-:S06]  /*0440*/  @!P0 DMUL R6, R4, 8.98846567431157953865e+307 ;  /* 0x7fe0000004068828 */ /* 0x000fcc0000000000 */
[----:B------:R-:W0:Y:S02]  /*0450*/  MUFU.RCP64H R23, R7 ;  /* 0x0000000700177308 */ /* 0x000e240000001800 */
[----:B0-----:R-:W-:-:S08]  /*0460*/  DFMA R2, R22, -R6, 1 ;  /* 0x3ff000001602742b */ /* 0x001fd00000000806 */
[----:B------:R-:W-:-:S08]  /*0470*/  DFMA R2, R2, R2, R2 ;  /* 0x000000020202722b */ /* 0x000fd00000000002 */
[----:B------:R-:W-:Y:S01]  /*0480*/  DFMA R22, R22, R2, R22 ;  /* 0x000000021616722b */ /* 0x000fe20000000016 */
[----:B------:R-:W-:Y:S01]  /*0490*/  LOP3.LUT R3, R17, 0x7ff00000, RZ, 0xc0, !PT ;  /* 0x7ff0000011037812 */ /* 0x000fe200078ec0ff */
[----:B------:R-:W-:-:S03]  /*04a0*/  IMAD.MOV.U32 R2, RZ, RZ, 0x1ca00000 ;  /* 0x1ca00000ff027424 */ /* 0x000fc600078e00ff */
[----:B------:R-:W-:Y:S01]  /*04b0*/  ISETP.GE.U32.AND P1, PT, R3, R26, PT ;  /* 0x0000001a0300720c */ /* 0x000fe20003f26070 */
[----:B------:R-:W-:Y:S02]  /*04c0*/  IMAD.MOV.U32 R0, RZ, RZ, R3 ;  /* 0x000000ffff007224 */ /* 0x000fe400078e0003 */
[----:B------:R-:W-:Y:S01]  /*04d0*/  DFMA R20, R22, -R6, 1 ;  /* 0x3ff000001614742b */ /* 0x000fe20000000806 */
[----:B------:R-:W-:Y:S02]  /*04e0*/  SEL R19, R2, 0x63400000, !P1 ;  /* 0x6340000002137807 */ /* 0x000fe40004800000 */
[----:B------:R-:W-:Y:S02]  /*04f0*/  FSETP.GEU.AND P1, PT, |R17|, 1.469367938527859385e-39, PT ;  /* 0x001000001100780b */ /* 0x000fe40003f2e200 */
[----:B------:R-:W-:-:S03]  /*0500*/  LOP3.LUT R19, R19, 0x800fffff, R17, 0xf8, !PT ;  /* 0x800fffff13137812 */ /* 0x000fc600078ef811 */
[----:B------:R-:W-:-:S08]  /*0510*/  DFMA R20, R22, R20, R22 ;  /* 0x000000141614722b */ /* 0x000fd00000000016 */
[----:B------:R-:W-:Y:S05]  /*0520*/  @P1 BRA `(.L_x_11) ;  /* 0x0000000000201947 */ /* 0x000fea0003800000 */
[----:B------:R-:W-:Y:S01]  /*0530*/  LOP3.LUT R0, R5, 0x7ff00000, RZ, 0xc0, !PT ;  /* 0x7ff0000005007812 */ /* 0x000fe200078ec0ff */
[----:B------:R-:W-:-:S03]  /*0540*/  IMAD.MOV.U32 R22, RZ, RZ, RZ ;  /* 0x000000ffff167224 */ /* 0x000fc600078e00ff */
[----:B------:R-:W-:-:S04]  /*0550*/  ISETP.GE.U32.AND P1, PT, R3, R0, PT ;  /* 0x000000000300720c */ /* 0x000fc80003f26070 */
[----:B------:R-:W-:-:S04]  /*0560*/  SEL R23, R2, 0x63400000, !P1 ;  /* 0x6340000002177807 */ /* 0x000fc80004800000 */
[----:B------:R-:W-:-:S04]  /*0570*/  LOP3.LUT R23, R23, 0x80000000, R17, 0xf8, !PT ;  /* 0x8000000017177812 */ /* 0x000fc800078ef811 */
[----:B------:R-:W-:-:S06]  /*0580*/  LOP3.LUT R23, R23, 0x100000, RZ, 0xfc, !PT ;  /* 0x0010000017177812 */ /* 0x000fcc00078efcff */
[----:B------:R-:W-:-:S10]  /*0590*/  DFMA R18, R18, 2, -R22 ;  /* 0x400000001212782b */ /* 0x000fd40000000816 */
[----:B------:R-:W-:-:S07]  /*05a0*/  LOP3.LUT R0, R19, 0x7ff00000, RZ, 0xc0, !PT ;  /* 0x7ff0000013007812 */ /* 0x000fce00078ec0ff */
.L_x_11:
[----:B------:R-:W-:Y:S01]  /*05b0*/  DMUL R22, R20, R18 ;  /* 0x0000001214167228 */ /* 0x000fe20000000000 */
[----:B------:R-:W-:-:S07]  /*05c0*/  @!P0 LOP3.LUT R26, R7, 0x7ff00000, RZ, 0xc0, !PT ;  /* 0x7ff00000071a8812 */ /* 0x000fce00078ec0ff */
[----:B------:R-:W-:-:S08]  /*05d0*/  DFMA R24, R22, -R6, R18 ;  /* 0x800000061618722b */ /* 0x000fd00000000012 */
[----:B------:R-:W-:Y:S01]  /*05e0*/  DFMA R24, R20, R24, R22 ;  /* 0x000000181418722b */ /* 0x000fe20000000016 */
[----:B------:R-:W-:-:S05]  /*05f0*/  VIADD R20, R0, 0xffffffff ;  /* 0xffffffff00147836 */ /* 0x000fca0000000000 */
[----:B------:R-:W-:Y:S01]  /*0600*/  ISETP.GT.U32.AND P0, PT, R20, 0x7feffffe, PT ;  /* 0x7feffffe1400780c */ /* 0x000fe20003f04070 */
[----:B------:R-:W-:-:S05]  /*0610*/  VIADD R20, R26, 0xffffffff ;  /* 0xffffffff1a147836 */ /* 0x000fca0000000000 */
[----:B------:R-:W-:-:S13]  /*0620*/  ISETP.GT.U32.OR P0, PT, R20, 0x7feffffe, P0 ;  /* 0x7feffffe1400780c */ /* 0x000fda0000704470 */
[----:B------:R-:W-:Y:S05]  /*0630*/  @P0 BRA `(.L_x_12) ;  /* 0x00000000006c0947 */ /* 0x000fea0003800000 */
[----:B------:R-:W-:-:S04]  /*0640*/  LOP3.LUT R16, R5, 0x7ff00000, RZ, 0xc0, !PT ;  /* 0x7ff0000005107812 */ /* 0x000fc800078ec0ff */
[CC--:B------:R-:W-:Y:S02]  /*0650*/  VIADDMNMX R0, R3.reuse, -R16.reuse, 0xb9600000, !PT ;  /* 0xb960000003007446 */ /* 0x0c0fe40007800910 */
[----:B------:R-:W-:Y:S01]  /*0660*/  ISETP.GE.U32.AND P0, PT, R3, R16, PT ;  /* 0x000000100300720c */ /* 0x000fe20003f06070 */
[----:B------:R-:W-:Y:S01]  /*0670*/  IMAD.MOV.U32 R16, RZ, RZ, RZ ;  /* 0x000000ffff107224 */ /* 0x000fe200078e00ff */
[----:B------:R-:W-:Y:S02]  /*0680*/  VIMNMX R0, PT, PT, R0, 0x46a00000, PT ;  /* 0x46a0000000007848 */ /* 0x000fe40003fe0100 */
[----:B------:R-:W-:-:S05]  /*0690*/  SEL R3, R2, 0x63400000, !P0 ;  /* 0x6340000002037807 */ /* 0x000fca0004000000 */
[----:B------:R-:W-:-:S04]  /*06a0*/  IMAD.IADD R0, R0, 0x1, -R3 ;  /* 0x0000000100007824 */ /* 0x000fc800078e0a03 */
        /* <DEDUP_REMOVED lines=12> */
[----:B------:R-:W-:-:S06]  /*0770*/  IMAD.MOV.U32 R6, RZ, RZ, RZ ;  /* 0x000000ffff067224 */ /* 0x000fcc00078e00ff */
[----:B------:R-:W-:-:S03]  /*0780*/  DFMA R6, R2, -R6, R24 ;  /* 0x800000060206722b */ /* 0x000fc60000000018 */
[----:B------:R-:W-:-:S03]  /*0790*/  LOP3.LUT R5, R17, R5, RZ, 0x3c, !PT ;  /* 0x0000000511057212 */ /* 0x000fc600078e3cff */
[----:B------:R-:W-:-:S04]  /*07a0*/  IADD3 R6, PT, PT, -R0, -0x43300000, RZ ;  /* 0xbcd0000000067810 */ /* 0x000fc80007ffe1ff */
[----:B------:R-:W-:-:S04]  /*07b0*/  FSETP.NEU.AND P0, PT, |R7|, R6, PT ;  /* 0x000000060700720b */ /* 0x000fc80003f0d200 */
[----:B------:R-:W-:Y:S02]  /*07c0*/  FSEL R2, R16, R2, !P0 ;  /* 0x0000000210027208 */ /* 0x000fe40004000000 */
[----:B------:R-:W-:Y:S01]  /*07d0*/  FSEL R3, R5, R3, !P0 ;  /* 0x0000000305037208 */ /* 0x000fe20004000000 */
[----:B------:R-:W-:Y:S06]  /*07e0*/  BRA `(.L_x_13) ;  /* 0x0000000000547947 */ /* 0x000fec0003800000 */
.L_x_12:
        /* <DEDUP_REMOVED lines=16> */
.L_x_15:
[----:B------:R-:W-:Y:S01]  /*08f0*/  LOP3.LUT R3, R5, 0x80000, RZ, 0xfc, !PT ;  /* 0x0008000005037812 */ /* 0x000fe200078efcff */
[----:B------:R-:W-:Y:S01]  /*0900*/  IMAD.MOV.U32 R2, RZ, RZ, R4 ;  /* 0x000000ffff027224 */ /* 0x000fe200078e0004 */
[----:B------:R-:W-:Y:S06]  /*0910*/  BRA `(.L_x_13) ;  /* 0x0000000000087947 */ /* 0x000fec0003800000 */
.L_x_14:
[----:B------:R-:W-:Y:S01]  /*0920*/  LOP3.LUT R3, R17, 0x80000, RZ, 0xfc, !PT ;  /* 0x0008000011037812 */ /* 0x000fe200078efcff */
[----:B------:R-:W-:-:S07]  /*0930*/  IMAD.MOV.U32 R2, RZ, RZ, R16 ;  /* 0x000000ffff027224 */ /* 0x000fce00078e0010 */
.L_x_13:
[----:B------:R-:W-:Y:S02]  /*0940*/  IMAD.MOV.U32 R0, RZ, RZ, R2 ;  /* 0x000000ffff007224 */ /* 0x000fe400078e0002 */
[----:B------:R-:W-:Y:S02]  /*0950*/  IMAD.MOV.U32 R5, RZ, RZ, R3 ;  /* 0x000000ffff057224 */ /* 0x000fe400078e0003 */
[----:B------:R-:W-:Y:S02]  /*0960*/  IMAD.MOV.U32 R2, RZ, RZ, R29 ;  /* 0x000000ffff027224 */ /* 0x000fe400078e001d */
[----:B------:R-:W-:-:S04]  /*0970*/  IMAD.MOV.U32 R3, RZ, RZ, 0x0 ;  /* 0x00000000ff037424 */ /* 0x000fc800078e00ff */
[----:B------:R-:W-:Y:S05]  /*0980*/  RET.REL.NODEC R2 `(lik_only_gm_copy) ;  /* 0xfffffff4029c7950 */ /* 0x000fea0003c3ffff */
.L_x_16:
        /* <DEDUP_REMOVED lines=15> */
.L_x_149:


//--------------------- .text.sm_histogram        --------------------------
	.section	.text.sm_histogram,"ax",@progbits
	.align	128
        .global         sm_histogram
        .type           sm_histogram,@function
        .size           sm_histogram,(.L_x_150 - sm_histogram)
        .other          sm_histogram,@"STO_CUDA_ENTRY STV_DEFAULT"
sm_histogram:
.text.sm_histogram:
[----:B------:R-:W-:Y:S01]  /*0000*/  LDC R1, c[0x0][0x37c] ;  /* 0x0000df00ff017b82 */ /* 0x000fe20000000800 */
[----:B------:R-:W0:Y:S07]  /*0010*/  S2R R2, SR_TID.X ;  /* 0x0000000000027919 */ /* 0x000e2e0000002100 */
[----:B------:R-:W0:Y:S01]  /*0020*/  LDC R6, c[0x0][0x3a0] ;  /* 0x0000e800ff067b82 */ /* 0x000e220000000800 */
[----:B------:R-:W-:Y:S01]  /*0030*/  BSSY.RECONVERGENT B0, `(.L_x_17) ;  /* 0x000000e000007945 */ /* 0x000fe20003800200 */
[----:B------:R-:W1:Y:S01]  /*0040*/  S2R R7, SR_CTAID.X ;  /* 0x0000000000077919 */ /* 0x000e620000002500 */
[----:B0-----:R-:W-:-:S13]  /*0050*/  ISETP.GE.U32.AND P0, PT, R2, R6, PT ;  /* 0x000000060200720c */ /* 0x001fda0003f06070 */
[----:B-1----:R-:W-:Y:S05]  /*0060*/  @P0 BRA `(.L_x_18) ;  /* 0x0000000000280947 */ /* 0x002fea0003800000 */
[----:B------:R-:W0:Y:S01]  /*0070*/  S2R R5, SR_CgaCtaId ;  /* 0x0000000000057919 */ /* 0x000e220000008800 */
[----:B------:R-:W1:Y:S01]  /*0080*/  LDC R8, c[0x0][0x360] ;  /* 0x0000d800ff087b82 */ /* 0x000e620000000800 */
[----:B------:R-:W-:Y:S01]  /*0090*/  MOV R0, 0x400 ;  /* 0x0000040000007802 */ /* 0x000fe20000000f00 */
[----:B------:R-:W-:-:S03]  /*00a0*/  IMAD.MOV.U32 R3, RZ, RZ, R2 ;  /* 0x000000ffff037224 */ /* 0x000fc600078e0002 */
[----:B0-----:R-:W-:-:S07]  /*00b0*/  LEA R0, R5, R0, 0x18 ;  /* 0x0000000005007211 */ /* 0x001fce00078ec0ff */
.L_x_19:
[----:B------:R-:W-:Y:S02]  /*00c0*/  IMAD R4, R3, 0x4, R0 ;  /* 0x0000000403047824 */ /* 0x000fe400078e0200 */
[----:B-1----:R-:W-:-:S03]  /*00d0*/  IMAD.IADD R3, R8, 0x1, R3 ;  /* 0x0000000108037824 */ /* 0x002fc600078e0203 */
[----:B------:R0:W-:Y:S02]  /*00e0*/  STS [R4], RZ ;  /* 0x000000ff04007388 */ /* 0x0001e40000000800 */
[----:B------:R-:W-:-:S13]  /*00f0*/  ISETP.GE.U32.AND P0, PT, R3, R6, PT ;  /* 0x000000060300720c */ /* 0x000fda0003f06070 */
[----:B0-----:R-:W-:Y:S05]  /*0100*/  @!P0 BRA `(.L_x_19) ;  /* 0xfffffffc00ec8947 */ /* 0x001fea000383ffff */
.L_x_18:
[----:B------:R-:W-:Y:S05]  /*0110*/  BSYNC.RECONVERGENT B0 ;  /* 0x0000000000007941 */ /* 0x000fea0003800200 */
.L_x_17:
[----:B------:R-:W0:Y:S01]  /*0120*/  LDCU UR6, c[0x0][0x360] ;  /* 0x00006c00ff0677ac */ /* 0x000e220008000800 */
[----:B------:R-:W-:Y:S06]  /*0130*/  BAR.SYNC.DEFER_BLOCKING 0x0 ;  /* 0x0000000000007b1d */ /* 0x000fec0000010000 */
[----:B------:R-:W1:Y:S01]  /*0140*/  LDCU UR4, c[0x0][0x3a4] ;  /* 0x00007480ff0477ac */ /* 0x000e620008000800 */
[----:B------:R-:W-:Y:S01]  /*0150*/  BSSY.RECONVERGENT B0, `(.L_x_20) ;  /* 0x0000038000007945 */ /* 0x000fe20003800200 */
[----:B------:R-:W2:Y:S01]  /*0160*/  LDCU.64 UR8, c[0x0][0x358] ;  /* 0x00006b00ff0877ac */ /* 0x000ea20008000a00 */
[----:B------:R-:W3:Y:S01]  /*0170*/  LDCU UR5, c[0x0][0x3a0] ;  /* 0x00007400ff0577ac */ /* 0x000ee20008000800 */
[----:B0-----:R-:W-:Y:S01]  /*0180*/  IMAD R4, R7, UR6, R2 ;  /* 0x0000000607047c24 */ /* 0x001fe2000f8e0202 */
[----:B------:R-:W0:Y:S01]  /*0190*/  LDCU UR7, c[0x0][0x3a4] ;  /* 0x00007480ff0777ac */ /* 0x000e220008000800 */
[----:B------:R-:W4:Y:S03]  /*01a0*/  LDCU.128 UR12, c[0x0][0x390] ;  /* 0x00007200ff0c77ac */ /* 0x000f260008000c00 */
[----:B-1----:R-:W-:-:S13]  /*01b0*/  ISETP.GE.U32.AND P0, PT, R4, UR4, PT ;  /* 0x0000000404007c0c */ /* 0x002fda000bf06070 */
[----:B0-234-:R-:W-:Y:S05]  /*01c0*/  @P0 BRA `(.L_x_21) ;  /* 0x0000000000c00947 */ /* 0x01dfea0003800000 */
[----:B------:R-:W0:Y:S01]  /*01d0*/  LDC.64 R8, c[0x0][0x390] ;  /* 0x0000e400ff087b82 */ /* 0x000e220000000a00 */
[----:B------:R-:W1:Y:S01]  /*01e0*/  I2F.F64.U32 R16, R6 ;  /* 0x0000000600107312 */ /* 0x000e620000201800 */
[----:B------:R-:W2:Y:S01]  /*01f0*/  S2R R18, SR_CgaCtaId ;  /* 0x0000000000127919 */ /* 0x000ea20000008800 */
[----:B------:R-:W-:-:S05]  /*0200*/  MOV R3, 0x400 ;  /* 0x0000040000037802 */ /* 0x000fca0000000f00 */
[----:B------:R-:W0:Y:S08]  /*0210*/  LDC.64 R10, c[0x0][0x398] ;  /* 0x0000e600ff0a7b82 */ /* 0x000e300000000a00 */
[----:B------:R-:W3:Y:S01]  /*0220*/  LDC R5, c[0x0][0x370] ;  /* 0x0000dc00ff057b82 */ /* 0x000ee20000000800 */
[----:B-1----:R-:W-:Y:S01]  /*0230*/  FSETP.GEU.AND P1, PT, |R17|, 6.5827683646048100446e-37, PT ;  /* 0x036000001100780b */ /* 0x002fe20003f2e200 */
[----:B0-----:R-:W-:Y:S01]  /*0240*/  DADD R10, R10, -R8 ;  /* 0x000000000a0a7229 */ /* 0x001fe20000000808 */
[----:B------:R-:W-:Y:S01]  /*0250*/  IMAD.MOV.U32 R8, RZ, RZ, 0x1 ;  /* 0x00000001ff087424 */ /* 0x000fe200078e00ff */
[----:B--2---:R-:W-:-:S04]  /*0260*/  LEA R3, R18, R3, 0x18 ;  /* 0x0000000312037211 */ /* 0x004fc800078ec0ff */
[----:B------:R-:W0:Y:S01]  /*0270*/  MUFU.RCP64H R9, R11 ;  /* 0x0000000b00097308 */ /* 0x000e220000001800 */
[----:B---3--:R-:W-:Y:S02]  /*0280*/  IMAD R5, R5, UR6, RZ ;  /* 0x0000000605057c24 */ /* 0x008fe4000f8e02ff */
[----:B------:R-:W-:Y:S01]  /*0290*/  IMAD R6, R6, 0x4, R3 ;  /* 0x0000000406067824 */ /* 0x000fe200078e0203 */
[----:B0-----:R-:W-:-:S08]  /*02a0*/  DFMA R12, -R10, R8, 1 ;  /* 0x3ff000000a0c742b */ /* 0x001fd00000000108 */
[----:B------:R-:W-:-:S08]  /*02b0*/  DFMA R12, R12, R12, R12 ;  /* 0x0000000c0c0c722b */ /* 0x000fd0000000000c */
[----:B------:R-:W-:-:S08]  /*02c0*/  DFMA R12, R8, R12, R8 ;  /* 0x0000000c080c722b */ /* 0x000fd00000000008 */
[----:B------:R-:W-:-:S08]  /*02d0*/  DFMA R8, -R10, R12, 1 ;  /* 0x3ff000000a08742b */ /* 0x000fd0000000010c */
[----:B------:R-:W-:-:S08]  /*02e0*/  DFMA R8, R12, R8, R12 ;  /* 0x000000080c08722b */ /* 0x000fd0000000000c */
[----:B------:R-:W-:-:S08]  /*02f0*/  DMUL R12, R16, R8 ;  /* 0x00000008100c7228 */ /* 0x000fd00000000000 */
[----:B------:R-:W-:-:S08]  /*0300*/  DFMA R14, -R10, R12, R16 ;  /* 0x0000000c0a0e722b */ /* 0x000fd00000000110 */
[----:B------:R-:W-:Y:S02]  /*0310*/  DFMA R8, R8, R14, R12 ;  /* 0x0000000e0808722b */ /* 0x000fe4000000000c */
[----:B------:R-:W0:Y:S08]  /*0320*/  LDC.64 R14, c[0x0][0x380] ;  /* 0x0000e000ff0e7b82 */ /* 0x000e300000000a00 */
[----:B------:R-:W-:-:S05]  /*0330*/  FFMA R0, RZ, R11, R9 ;  /* 0x0000000bff007223 */ /* 0x000fca0000000009 */
[----:B------:R-:W-:-:S13]  /*0340*/  FSETP.GT.AND P0, PT, |R0|, 1.469367938527859385e-39, PT ;  /* 0x001000000000780b */ /* 0x000fda0003f04200 */
[----:B------:R-:W-:Y:S05]  /*0350*/  @P0 BRA P1, `(.L_x_22) ;  /* 0x0000000000100947 */ /* 0x000fea0000800000 */
[----:B------:R-:W-:-:S07]  /*0360*/  MOV R0, 0x380 ;  /* 0x0000038000007802 */ /* 0x000fce0000000f00 */
[----:B0-----:R-:W-:Y:S05]  /*0370*/  CALL.REL.NOINC `($__internal_2_$__cuda_sm20_div_rn_f64_full) ;  /* 0x00000000009c7944 */ /* 0x001fea0003c00000 */
[----:B------:R-:W-:Y:S02]  /*0380*/  IMAD.MOV.U32 R8, RZ, RZ, R18 ;  /* 0x000000ffff087224 */ /* 0x000fe400078e0012 */
[----:B------:R-:W-:-:S07]  /*0390*/  IMAD.MOV.U32 R9, RZ, RZ, R19 ;  /* 0x000000ffff097224 */ /* 0x000fce00078e0013 */
.L_x_22:
[----:B0-----:R-:W-:-:S06]  /*03a0*/  IMAD.WIDE R10, R4, 0x8, R14 ;  /* 0x00000008040a7825 */ /* 0x001fcc00078e020e */
[----:B--2---:R-:W2:Y:S01]  /*03b0*/  LDG.E.64.CONSTANT R10, desc[UR8][R10.64] ;  /* 0x000000080a0a7981 */ /* 0x004ea2000c1e9b00 */
[----:B------:R-:W-:Y:S01]  /*03c0*/  BSSY.RECONVERGENT B1, `(.L_x_23) ;  /* 0x000000d000017945 */ /* 0x000fe20003800200 */
[C---:B-12---:R-:W-:Y:S02]  /*03d0*/  DADD R12, R10.reuse, -UR12 ;  /* 0x8000000c0a0c7e29 */ /* 0x046fe40008000000 */
[----:B------:R-:W-:-:S06]  /*03e0*/  DSETP.NEU.AND P0, PT, R10, UR14, PT ;  /* 0x0000000e0a007e2a */ /* 0x000fcc000bf0d000 */
[----:B------:R-:W-:-:S10]  /*03f0*/  DMUL R12, R8, R12 ;  /* 0x0000000c080c7228 */ /* 0x000fd40000000000 */
[----:B------:R0:W1:Y:S01]  /*0400*/  F2I.F64.FLOOR R12, R12 ;  /* 0x0000000c000c7311 */ /* 0x0000620000305100 */
[----:B---3--:R-:W-:Y:S05]  /*0410*/  @P0 BRA `(.L_x_24) ;  /* 0x0000000000080947 */ /* 0x008fea0003800000 */
[----:B------:R2:W-:Y:S01]  /*0420*/  ATOMS.POPC.INC.32 RZ, [R6+URZ+-0x4] ;  /* 0xfffffc0006ff7f8c */ /* 0x0005e2000d8000ff */
[----:B------:R-:W-:Y:S05]  /*0430*/  BRA `(.L_x_25) ;  /* 0x0000000000147947 */ /* 0x000fea0003800000 */
.L_x_24:
[----:B-1----:R-:W-:-:S04]  /*0440*/  ISETP.GE.U32.AND P0, PT, R12, UR5, PT ;  /* 0x000000050c007c0c */ /* 0x002fc8000bf06070 */
[----:B------:R-:W-:-:S13]  /*0450*/  ISETP.LT.OR P0, PT, R12, RZ, P0 ;  /* 0x000000ff0c00720c */ /* 0x000fda0000701670 */
[----:B------:R-:W-:Y:S05]  /*0460*/  @P0 BRA `(.L_x_25) ;  /* 0x0000000000080947 */ /* 0x000fea0003800000 */
[----:B------:R-:W-:-:S05]  /*0470*/  IMAD R0, R12, 0x4, R3 ;  /* 0x000000040c007824 */ /* 0x000fca00078e0203 */
[----:B------:R3:W-:Y:S02]  /*0480*/  ATOMS.POPC.INC.32 RZ, [R0+URZ] ;  /* 0x0000000000ff7f8c */ /* 0x0007e4000d8000ff */
.L_x_25:
[----:B------:R-:W-:Y:S05]  /*0490*/  BSYNC.RECONVERGENT B1 ;  /* 0x0000000000017941 */ /* 0x000fea0003800200 */
.L_x_23:
[----:B------:R-:W-:-:S05]  /*04a0*/  IMAD.IADD R4, R5, 0x1, R4 ;  /* 0x0000000105047824 */ /* 0x000fca00078e0204 */
[----:B------:R-:W-:-:S13]  /*04b0*/  ISETP.GE.U32.AND P0, PT, R4, UR7, PT ;  /* 0x0000000704007c0c */ /* 0x000fda000bf06070 */
[----:B------:R-:W-:Y:S05]  /*04c0*/  @!P0 BRA `(.L_x_22) ;  /* 0xfffffffc00b48947 */ /* 0x000fea000383ffff */
.L_x_21:
[----:B------:R-:W-:Y:S05]  /*04d0*/  BSYNC.RECONVERGENT B0 ;  /* 0x0000000000007941 */ /* 0x000fea0003800200 */
.L_x_20:
[----:B------:R-:W4:Y:S01]  /*04e0*/  LDCU UR10, c[0x0][0x3a0] ;  /* 0x00007400ff0a77ac */ /* 0x000f220008000800 */
[----:B------:R-:W-:Y:S01]  /*04f0*/  BAR.SYNC.DEFER_BLOCKING 0x0 ;  /* 0x0000000000007b1d */ /* 0x000fe20000010000 */
[----:B----4-:R-:W-:-:S13]  /*0500*/  ISETP.GE.U32.AND P0, PT, R2, UR10, PT ;  /* 0x0000000a02007c0c */ /* 0x010fda000bf06070 */
[----:B------:R-:W-:Y:S05]  /*0510*/  @P0 EXIT ;  /* 0x000000000000094d */ /* 0x000fea0003800000 */
[----:B------:R-:W4:Y:S01]  /*0520*/  S2UR UR5, SR_CgaCtaId ;  /* 0x00000000000579c3 */ /* 0x000f220000008800 */
[----:B------:R-:W-:-:S07]  /*0530*/  UMOV UR4, 0x400 ;  /* 0x0000040000047882 */ /* 0x000fce0000000000 */
[----:B------:R-:W0:Y:S01]  /*0540*/  LDC.64 R8, c[0x0][0x388] ;  /* 0x0000e200ff087b82 */ /* 0x000e220000000a00 */
[----:B----4-:R-:W-:-:S12]  /*0550*/  ULEA UR4, UR5, UR4, 0x18 ;  /* 0x0000000405047291 */ /* 0x010fd8000f8ec0ff */
.L_x_26:
[C---:B---3--:R-:W-:Y:S01]  /*0560*/  LEA R0, R2.reuse, UR4, 0x2 ;  /* 0x0000000402007c11 */ /* 0x048fe2000f8e10ff */
[----:B0---4-:R-:W-:-:S05]  /*0570*/  IMAD.WIDE R4, R2, 0x8, R8 ;  /* 0x0000000802047825 */ /* 0x011fca00078e0208 */
[----:B------:R-:W2:Y:S01]  /*0580*/  LDS R0, [R0] ;  /* 0x0000000000007984 */ /* 0x000ea20000000800 */
[----:B------:R-:W-:-:S05]  /*0590*/  VIADD R2, R2, UR6 ;  /* 0x0000000602027c36 */ /* 0x000fca0008000000 */
[----:B------:R-:W-:Y:S01]  /*05a0*/  ISETP.GE.U32.AND P0, PT, R2, UR10, PT ;  /* 0x0000000a02007c0c */ /* 0x000fe2000bf06070 */
[----:B--2---:R-:W0:Y:S02]  /*05b0*/  I2F.F64 R6, R0 ;  /* 0x0000000000067312 */ /* 0x004e240000201c00 */
[----:B0-----:R4:W-:Y:S10]  /*05c0*/  REDG.E.ADD.F64.RN.STRONG.GPU desc[UR8][R4.64], R6 ;  /* 0x00000006040079a6 */ /* 0x0019f4000c12ff08 */
[----:B------:R-:W-:Y:S05]  /*05d0*/  @!P0 BRA `(.L_x_26) ;  /* 0xfffffffc00e08947 */ /* 0x000fea000383ffff */
[----:B------:R-:W-:Y:S05]  /*05e0*/  EXIT ;  /* 0x000000000000794d */ /* 0x000fea0003800000 */
        .weak           $__internal_2_$__cuda_sm20_div_rn_f64_full
        .type           $__internal_2_$__cuda_sm20_div_rn_f64_full,@function
        .size           $__internal_2_$__cuda_sm20_div_rn_f64_full,(.L_x_150 - $__internal_2_$__cuda_sm20_div_rn_f64_full)
$__internal_2_$__cuda_sm20_div_rn_f64_full:
[C---:B------:R-:W-:Y:S01]  /*05f0*/  FSETP.GEU.AND P0, PT, |R11|.reuse, 1.469367938527859385e-39, PT ;  /* 0x001000000b00780b */ /* 0x040fe20003f0e200 */
[----:B------:R-:W-:Y:S01]  /*0600*/  IMAD.MOV.U32 R18, RZ, RZ, 0x1 ;  /* 0x00000001ff127424 */ /* 0x000fe200078e00ff */
[C---:B------:R-:W-:Y:S01]  /*0610*/  LOP3.LUT R12, R11.reuse, 0x800fffff, RZ, 0xc0, !PT ;  /* 0x800fffff0b0c7812 */ /* 0x040fe200078ec0ff */
[----:B------:R-:W-:Y:S01]  /*0620*/  IMAD.MOV.U32 R24, RZ, RZ, 0x1ca00000 ;  /* 0x1ca00000ff187424 */ /* 0x000fe200078e00ff */
        /* <DEDUP_REMOVED lines=8> */
[----:B------:R-:W-:Y:S02]  /*06b0*/  IMAD.MOV.U32 R9, RZ, RZ, R17 ;  /* 0x000000ffff097224 */ /* 0x000fe400078e0011 */
[----:B------:R-:W-:-:S03]  /*06c0*/  IMAD.MOV.U32 R8, RZ, RZ, R16 ;  /* 0x000000ffff087224 */ /* 0x000fc600078e0010 */
[----:B------:R-:W-:Y:S02]  /*06d0*/  LOP3.LUT R7, R9, 0x7ff00000, RZ, 0xc0, !PT ;  /* 0x7ff0000009077812 */ /* 0x000fe400078ec0ff */
[----:B------:R-:W-:Y:S01]  /*06e0*/  DFMA R20, R18, -R12, 1 ;  /* 0x3ff000001214742b */ /* 0x000fe2000000080c */
[----:B------:R-:W-:Y:S01]  /*06f0*/  IMAD.MOV.U32 R16, RZ, RZ, R8 ;  /* 0x000000ffff107224 */ /* 0x000fe200078e0008 */
[----:B------:R-:W-:Y:S01]  /*0700*/  ISETP.GE.U32.AND P1, PT, R7, R25, PT ;  /* 0x000000190700720c */ /* 0x000fe20003f26070 */
[----:B------:R-:W-:-:S03]  /*0710*/  IMAD.MOV.U32 R26, RZ, RZ, R7 ;  /* 0x000000ffff1a7224 */ /* 0x000fc600078e0007 */
[----:B------:R-:W-:Y:S02]  /*0720*/  SEL R17, R24, 0x63400000, !P1 ;  /* 0x6340000018117807 */ /* 0x000fe40004800000 */
[----:B------:R-:W-:Y:S01]  /*0730*/  DFMA R18, R18, R20, R18 ;  /* 0x000000141212722b */ /* 0x000fe20000000012 */
[----:B------:R-:W-:Y:S02]  /*0740*/  FSETP.GEU.AND P1, PT, |R9|, 1.469367938527859385e-39, PT ;  /* 0x001000000900780b */ /* 0x000fe40003f2e200 */
[----:B------:R-:W-:-:S11]  /*0750*/  LOP3.LUT R17, R17, 0x800fffff, R9, 0xf8, !PT ;  /* 0x800fffff11117812 */ /* 0x000fd600078ef809 */
[----:B------:R-:W-:Y:S05]  /*0760*/  @P1 BRA `(.L_x_27) ;  /* 0x0000000000201947 */ /* 0x000fea0003800000 */
        /* <DEDUP_REMOVED lines=8> */
.L_x_27:
        /* <DEDUP_REMOVED lines=12> */
[----:B------:R-:W-:Y:S01]  /*08b0*/  VIMNMX R7, PT, PT, R8, 0x46a00000, PT ;  /* 0x46a0000008077848 */ /* 0x000fe20003fe0100 */
[----:B------:R-:W-:Y:S01]  /*08c0*/  IMAD.MOV.U32 R8, RZ, RZ, RZ ;  /* 0x000000ffff087224 */ /* 0x000fe200078e00ff */
        /* <DEDUP_REMOVED lines=22> */
.L_x_28:
        /* <DEDUP_REMOVED lines=16> */
.L_x_31:
[----:B------:R-:W-:Y:S01]  /*0b30*/  LOP3.LUT R19, R11, 0x80000, RZ, 0xfc, !PT ;  /* 0x000800000b137812 */ /* 0x000fe200078efcff */
[----:B------:R-:W-:Y:S01]  /*0b40*/  IMAD.MOV.U32 R18, RZ, RZ, R10 ;  /* 0x000000ffff127224 */ /* 0x000fe200078e000a */
[----:B------:R-:W-:Y:S06]  /*0b50*/  BRA `(.L_x_29) ;  /* 0x0000000000087947 */ /* 0x000fec0003800000 */
.L_x_30:
[----:B------:R-:W-:Y:S01]  /*0b60*/  LOP3.LUT R19, R9, 0x80000, RZ, 0xfc, !PT ;  /* 0x0008000009137812 */ /* 0x000fe200078efcff */
[----:B------:R-:W-:-:S07]  /*0b70*/  IMAD.MOV.U32 R18, RZ, RZ, R8 ;  /* 0x000000ffff127224 */ /* 0x000fce00078e0008 */
.L_x_29:
[----:B------:R-:W-:Y:S02]  /*0b80*/  IMAD.MOV.U32 R8, RZ, RZ, R0 ;  /* 0x000000ffff087224 */ /* 0x000fe400078e0000 */
[----:B------:R-:W-:-:S04]  /*0b90*/  IMAD.MOV.U32 R9, RZ, RZ, 0x0 ;  /* 0x00000000ff097424 */ /* 0x000fc800078e00ff */
[----:B------:R-:W-:Y:S05]  /*0ba0*/  RET.REL.NODEC R8 `(sm_histogram) ;  /* 0xfffffff408147950 */ /* 0x000fea0003c3ffff */
.L_x_32:
        /* <DEDUP_REMOVED lines=13> */
.L_x_150:


//--------------------- .text.hybrid_histogram    --------------------------
	.section	.text.hybrid_histogram,"ax",@progbits
	.align	128
        .global         hybrid_histogram
        .type           hybrid_histogram,@function
        .size           hybrid_histogram,(.L_x_151 - hybrid_histogram)
        .other          hybrid_histogram,@"STO_CUDA_ENTRY STV_DEFAULT"
hybrid_histogram:
.text.hybrid_histogram:
[----:B------:R-:W-:Y:S08]  /*0000*/  LDC R1, c[0x0][0x37c] ;  /* 0x0000df00ff017b82 */ /* 0x000ff00000000800 */
[----:B------:R-:W0:Y:S01]  /*0010*/  LDC.64 R2, c[0x0][0x390] ;  /* 0x0000e400ff027b82 */ /* 0x000e220000000a00 */
[----:B------:R-:W1:Y:S01]  /*0020*/  S2R R4, SR_TID.X ;  /* 0x0000000000047919 */ /* 0x000e620000002100 */
[----:B------:R-:W1:Y:S01]  /*0030*/  LDCU UR4, c[0x0][0x3a8] ;  /* 0x00007500ff0477ac */ /* 0x000e620008000800 */
[----:B------:R-:W-:Y:S05]  /*0040*/  BSSY.RECONVERGENT B0, `(.L_x_33) ;  /* 0x0000012000007945 */ /* 0x000fea0003800200 */
[----:B------:R-:W0:Y:S02]  /*0050*/  LDC.64 R6, c[0x0][0x398] ;  /* 0x0000e600ff067b82 */ /* 0x000e240000000a00 */
[----:B0-----:R-:W-:Y:S01]  /*0060*/  DADD R6, R6, -R2 ;  /* 0x0000000006067229 */ /* 0x001fe20000000802 */
[----:B-1----:R-:W-:Y:S01]  /*0070*/  ISETP.GE.AND P0, PT, R4, UR4, PT ;  /* 0x0000000404007c0c */ /* 0x002fe2000bf06270 */
[----:B------:R-:W-:-:S04]  /*0080*/  IMAD.MOV.U32 R2, RZ, RZ, 0x1 ;  /* 0x00000001ff027424 */ /* 0x000fc800078e00ff */
[----:B------:R-:W0:Y:S02]  /*0090*/  MUFU.RCP64H R3, R7 ;  /* 0x0000000700037308 */ /* 0x000e240000001800 */
[----:B0-----:R-:W-:-:S06]  /*00a0*/  DFMA R8, -R6, R2, 1 ;  /* 0x3ff000000608742b */ /* 0x001fcc0000000102 */
[----:B------:R-:W-:Y:S05]  /*00b0*/  @P0 BRA `(.L_x_34) ;  /* 0x0000000000280947 */ /* 0x000fea0003800000 */
[----:B------:R-:W0:Y:S01]  /*00c0*/  S2R R11, SR_CgaCtaId ;  /* 0x00000000000b7919 */ /* 0x000e220000008800 */
[----:B------:R-:W1:Y:S01]  /*00d0*/  LDC R12, c[0x0][0x360] ;  /* 0x0000d800ff0c7b82 */ /* 0x000e620000000800 */
[----:B------:R-:W-:Y:S01]  /*00e0*/  MOV R0, 0x400 ;  /* 0x0000040000007802 */ /* 0x000fe20000000f00 */
[----:B------:R-:W-:-:S03]  /*00f0*/  IMAD.MOV.U32 R5, RZ, RZ, R4 ;  /* 0x000000ffff057224 */ /* 0x000fc600078e0004 */
[----:B0-----:R-:W-:-:S07]  /*0100*/  LEA R0, R11, R0, 0x18 ;  /* 0x000000000b007211 */ /* 0x001fce00078ec0ff */
.L_x_35:
[----:B------:R-:W-:Y:S02]  /*0110*/  IMAD R10, R5, 0x4, R0 ;  /* 0x00000004050a7824 */ /* 0x000fe400078e0200 */
[----:B-1----:R-:W-:-:S03]  /*0120*/  IMAD.IADD R5, R12, 0x1, R5 ;  /* 0x000000010c057824 */ /* 0x002fc600078e0205 */
[----:B------:R0:W-:Y:S02]  /*0130*/  STS [R10], RZ ;  /* 0x000000ff0a007388 */ /* 0x0001e40000000800 */
[----:B------:R-:W-:-:S13]  /*0140*/  ISETP.GE.AND P0, PT, R5, UR4, PT ;  /* 0x0000000405007c0c */ /* 0x000fda000bf06270 */
[----:B0-----:R-:W-:Y:S05]  /*0150*/  @!P0 BRA `(.L_x_35) ;  /* 0xfffffffc00ec8947 */ /* 0x001fea000383ffff */
.L_x_34:
[----:B------:R-:W-:Y:S05]  /*0160*/  BSYNC.RECONVERGENT B0 ;  /* 0x0000000000007941 */ /* 0x000fea0003800200 */
.L_x_33:
[----:B------:R-:W0:Y:S01]  /*0170*/  LDCU UR4, c[0x0][0x3a0] ;  /* 0x00007400ff0477ac */ /* 0x000e220008000800 */
[----:B------:R-:W-:Y:S01]  /*0180*/  DFMA R8, R8, R8, R8 ;  /* 0x000000080808722b */ /* 0x000fe20000000008 */
[----:B------:R-:W1:Y:S01]  /*0190*/  S2R R5, SR_CTAID.X ;  /* 0x0000000000057919 */ /* 0x000e620000002500 */
[----:B------:R-:W1:Y:S06]  /*01a0*/  LDCU UR6, c[0x0][0x360] ;  /* 0x00006c00ff0677ac */ /* 0x000e6c0008000800 */
[----:B------:R-:W-:-:S08]  /*01b0*/  DFMA R2, R2, R8, R2 ;  /* 0x000000080202722b */ /* 0x000fd00000000002 */
[----:B------:R-:W-:Y:S01]  /*01c0*/  DFMA R10, -R6, R2, 1 ;  /* 0x3ff00000060a742b */ /* 0x000fe20000000102 */
[----:B0-----:R-:W0:Y:S07]  /*01d0*/  I2F.F64.U32 R8, UR4 ;  /* 0x0000000400087d12 */ /* 0x001e2e0008201800 */
[----:B------:R-:W-:-:S08]  /*01e0*/  DFMA R2, R2, R10, R2 ;  /* 0x0000000a0202722b */ /* 0x000fd00000000002 */
[----:B0-----:R-:W-:Y:S01]  /*01f0*/  DMUL R10, R8, R2 ;  /* 0x00000002080a7228 */ /* 0x001fe20000000000 */
[----:B------:R-:W-:Y:S01]  /*0200*/  BAR.SYNC.DEFER_BLOCKING 0x0 ;  /* 0x0000000000007b1d */ /* 0x000fe20000010000 */
[----:B------:R-:W-:-:S06]  /*0210*/  FSETP.GEU.AND P1, PT, |R9|, 6.5827683646048100446e-37, PT ;  /* 0x036000000900780b */ /* 0x000fcc0003f2e200 */
[----:B------:R-:W-:-:S08]  /*0220*/  DFMA R12, -R6, R10, R8 ;  /* 0x0000000a060c722b */ /* 0x000fd00000000108 */
[----:B------:R-:W-:-:S10]  /*0230*/  DFMA R2, R2, R12, R10 ;  /* 0x0000000c0202722b */ /* 0x000fd4000000000a */
[----:B------:R-:W-:-:S05]  /*0240*/  FFMA R0, RZ, R7, R3 ;  /* 0x00000007ff007223 */ /* 0x000fca0000000003 */
[----:B------:R-:W-:Y:S01]  /*0250*/  FSETP.GT.AND P0, PT, |R0|, 1.469367938527859385e-39, PT ;  /* 0x001000000000780b */ /* 0x000fe20003f04200 */
[----:B-1----:R-:W-:-:S12]  /*0260*/  IMAD R0, R5, UR6, R4 ;  /* 0x0000000605007c24 */ /* 0x002fd8000f8e0204 */
[----:B------:R-:W-:Y:S05]  /*0270*/  @P0 BRA P1, `(.L_x_36) ;  /* 0x0000000000080947 */ /* 0x000fea0000800000 */
[----:B------:R-:W-:-:S07]  /*0280*/  MOV R12, 0x2a0 ;  /* 0x000002a0000c7802 */ /* 0x000fce0000000f00 */
[----:B------:R-:W-:Y:S05]  /*0290*/  CALL.REL.NOINC `($__internal_3_$__cuda_sm20_div_rn_f64_full) ;  /* 0x0000000400dc7944 */ /* 0x000fea0003c00000 */
.L_x_36:
[----:B------:R-:W0:Y:S01]  /*02a0*/  LDC.64 R14, c[0x0][0x3a0] ;  /* 0x0000e800ff0e7b82 */ /* 0x000e220000000a00 */
[----:B------:R-:W1:Y:S01]  /*02b0*/  LDCU UR7, c[0x0][0x3a8] ;  /* 0x00007500ff0777ac */ /* 0x000e620008000800 */
[----:B------:R-:W-:Y:S01]  /*02c0*/  BSSY.RECONVERGENT B0, `(.L_x_37) ;  /* 0x0000062000007945 */ /* 0x000fe20003800200 */
[----:B------:R-:W2:Y:S01]  /*02d0*/  LDCU.64 UR8, c[0x0][0x358] ;  /* 0x00006b00ff0877ac */ /* 0x000ea20008000a00 */
[----:B------:R-:W3:Y:S01]  /*02e0*/  LDCU UR20, c[0x0][0x3a0] ;  /* 0x00007400ff1477ac */ /* 0x000ee20008000800 */
[----:B------:R-:W4:Y:S01]  /*02f0*/  LDCU UR14, c[0x0][0x3a0] ;  /* 0x00007400ff0e77ac */ /* 0x000f220008000800 */
[----:B------:R-:W0:Y:S01]  /*0300*/  LDCU.64 UR10, c[0x0][0x398] ;  /* 0x00007300ff0a77ac */ /* 0x000e220008000a00 */
[----:B-1----:R-:W-:Y:S01]  /*0310*/  ULEA.HI UR4, UR7, UR7, URZ, 0x1 ;  /* 0x0000000707047291 */ /* 0x002fe2000f8f08ff */
[----:B------:R-:W1:Y:S01]  /*0320*/  LDCU.64 UR16, c[0x0][0x398] ;  /* 0x00007300ff1077ac */ /* 0x000e620008000a00 */
[----:B0-----:R-:W-:Y:S02]  /*0330*/  ISETP.GE.U32.AND P0, PT, R0, R15, PT ;  /* 0x0000000f0000720c */ /* 0x001fe40003f06070 */
[----:B------:R-:W-:Y:S01]  /*0340*/  USHF.R.S32.HI UR4, URZ, 0x1, UR4 ;  /* 0x00000001ff047899 */ /* 0x000fe20008011404 */
[----:B------:R-:W0:Y:S05]  /*0350*/  LDCU.64 UR12, c[0x0][0x390] ;  /* 0x00007200ff0c77ac */ /* 0x000e2a0008000a00 */
[----:B------:R-:W-:Y:S01]  /*0360*/  IMAD R5, RZ, RZ, -UR4 ;  /* 0x80000004ff057e24 */ /* 0x000fe2000f8e02ff */
[----:B------:R-:W0:Y:S01]  /*0370*/  LDCU.64 UR18, c[0x0][0x390] ;  /* 0x00007200ff1277ac */ /* 0x000e220008000a00 */
[----:B------:R-:W0:Y:S03]  /*0380*/  LDCU UR15, c[0x0][0x3a4] ;  /* 0x00007480ff0f77ac */ /* 0x000e260008000800 */
[----:B------:R-:W-:Y:S01]  /*0390*/  LEA.HI R5, R14, R5, RZ, 0x1f ;  /* 0x000000050e057211 */ /* 0x000fe200078ff8ff */
[----:B------:R-:W0:Y:S01]  /*03a0*/  LDCU UR21, c[0x0][0x3a4] ;  /* 0x00007480ff1577ac */ /* 0x000e220008000800 */
[----:B-1234-:R-:W-:Y:S05]  /*03b0*/  @P0 BRA `(.L_x_38) ;  /* 0x0000000400480947 */ /* 0x01efea0003800000 */
[----:B------:R-:W1:Y:S01]  /*03c0*/  LDC R7, c[0x0][0x370] ;  /* 0x0000dc00ff077b82 */ /* 0x000e620000000800 */
[----:B------:R-:W-:Y:S02]  /*03d0*/  VIADD R9, R14, 0xffffffff ;  /* 0xffffffff0e097836 */ /* 0x000fe40000000000 */
[----:B------:R-:W-:-:S03]  /*03e0*/  VIADD R6, R5, UR7 ;  /* 0x0000000705067c36 */ /* 0x000fc60008000000 */
[C---:B------:R-:W-:Y:S02]  /*03f0*/  ISETP.GE.AND P1, PT, R9.reuse, R5, PT ;  /* 0x000000050900720c */ /* 0x040fe40003f26270 */
[----:B------:R-:W-:Y:S02]  /*0400*/  ISETP.GE.AND P0, PT, R9, R6, PT ;  /* 0x000000060900720c */ /* 0x000fe40003f06270 */
[----:B------:R-:W-:Y:S01]  /*0410*/  SHF.R.S32.HI R16, RZ, 0x1f, R9 ;  /* 0x0000001fff107819 */ /* 0x000fe20000011409 */
[----:B-1----:R-:W-:-:S10]  /*0420*/  IMAD R7, R7, UR6, RZ ;  /* 0x0000000607077c24 */ /* 0x002fd4000f8e02ff */
[----:B------:R-:W-:Y:S05]  /*0430*/  @!P0 BRA P1, `(.L_x_39) ;  /* 0x00000000009c8947 */ /* 0x000fea0000800000 */
[----:B------:R-:W1:Y:S01]  /*0440*/  LDCU.64 UR4, c[0x0][0x388] ;  /* 0x00007100ff0477ac */ /* 0x000e620008000a00 */
[----:B------:R-:W2:Y:S08]  /*0450*/  LDC.64 R12, c[0x0][0x388] ;  /* 0x0000e200ff0c7b82 */ /* 0x000eb00000000a00 */
[----:B------:R-:W3:Y:S01]  /*0460*/  LDC.64 R10, c[0x0][0x380] ;  /* 0x0000e000ff0a7b82 */ /* 0x000ee20000000a00 */
[----:B-1----:R-:W-:-:S04]  /*0470*/  LEA R8, P0, R9, UR4, 0x3 ;  /* 0x0000000409087c11 */ /* 0x002fc8000f8018ff */
[----:B------:R-:W-:-:S09]  /*0480*/  LEA.HI.X R9, R9, UR5, R16, 0x3, P0 ;  /* 0x0000000509097c11 */ /* 0x000fd200080f1c10 */
.L_x_44:
[----:B-1-34-:R-:W-:-:S06]  /*0490*/  IMAD.WIDE R14, R0, 0x8, R10 ;  /* 0x00000008000e7825 */ /* 0x01afcc00078e020a */
[----:B------:R-:W3:Y:S01]  /*04a0*/  LDG.E.64.CONSTANT R14, desc[UR8][R14.64] ;  /* 0x000000080e0e7981 */ /* 0x000ee2000c1e9b00 */
[----:B------:R-:W-:Y:S01]  /*04b0*/  BSSY.RECONVERGENT B1, `(.L_x_40) ;  /* 0x000001b000017945 */ /* 0x000fe20003800200 */
[----:B---3--:R-:W-:-:S14]  /*04c0*/  DSETP.NEU.AND P0, PT, R14, UR10, PT ;  /* 0x0000000a0e007e2a */ /* 0x008fdc000bf0d000 */
[----:B------:R-:W-:Y:S05]  /*04d0*/  @P0 BRA `(.L_x_41) ;  /* 0x0000000000100947 */ /* 0x000fea0003800000 */
[----:B------:R-:W-:Y:S02]  /*04e0*/  IMAD.MOV.U32 R14, RZ, RZ, 0x0 ;  /* 0x00000000ff0e7424 */ /* 0x000fe400078e00ff */
[----:B------:R-:W-:-:S05]  /*04f0*/  IMAD.MOV.U32 R15, RZ, RZ, 0x3ff00000 ;  /* 0x3ff00000ff0f7424 */ /* 0x000fca00078e00ff */
[----:B------:R1:W-:Y:S01]  /*0500*/  REDG.E.ADD.F64.RN.STRONG.GPU desc[UR8][R8.64], R14 ;  /* 0x0000000e080079a6 */ /* 0x0003e2000c12ff08 */
[----:B------:R-:W-:Y:S05]  /*0510*/  BRA `(.L_x_42) ;  /* 0x0000000000507947 */ /* 0x000fea0003800000 */
.L_x_41:
[----:B0-----:R-:W-:-:S08]  /*0520*/  DADD R14, R14, -UR12 ;  /* 0x8000000c0e0e7e29 */ /* 0x001fd00008000000 */
[----:B------:R-:W-:-:S10]  /*0530*/  DMUL R14, R14, R2 ;  /* 0x000000020e0e7228 */ /* 0x000fd40000000000 */
[----:B------:R-:W0:Y:S02]  /*0540*/  F2I.F64.FLOOR R14, R14 ;  /* 0x0000000e000e7311 */ /* 0x000e240000305100 */
[----:B0-----:R-:W-:-:S04]  /*0550*/  ISETP.GE.U32.AND P0, PT, R14, UR14, PT ;  /* 0x0000000e0e007c0c */ /* 0x001fc8000bf06070 */
[----:B------:R-:W-:-:S13]  /*0560*/  ISETP.LT.OR P0, PT, R14, RZ, P0 ;  /* 0x000000ff0e00720c */ /* 0x000fda0000701670 */
[----:B------:R-:W-:Y:S05]  /*0570*/  @P0 BRA `(.L_x_42) ;  /* 0x0000000000380947 */ /* 0x000fea0003800000 */
[----:B------:R-:W-:-:S04]  /*0580*/  ISETP.GE.AND P0, PT, R14, R6, PT ;  /* 0x000000060e00720c */ /* 0x000fc80003f06270 */
[----:B------:R-:W-:-:S13]  /*0590*/  ISETP.LT.OR P0, PT, R14, R5, P0 ;  /* 0x000000050e00720c */ /* 0x000fda0000701670 */
[----:B------:R-:W-:Y:S05]  /*05a0*/  @P0 BRA `(.L_x_43) ;  /* 0x00000000001c0947 */ /* 0x000fea0003800000 */
[----:B------:R-:W0:Y:S01]  /*05b0*/  S2UR UR5, SR_CgaCtaId ;  /* 0x00000000000579c3 */ /* 0x000e220000008800 */
[----:B------:R-:W-:Y:S01]  /*05c0*/  UMOV UR4, 0x400 ;  /* 0x0000040000047882 */ /* 0x000fe20000000000 */
[----:B------:R-:W-:Y:S01]  /*05d0*/  IMAD.IADD R14, R14, 0x1, -R5 ;  /* 0x000000010e0e7824 */ /* 0x000fe200078e0a05 */
[----:B0-----:R-:W-:-:S06]  /*05e0*/  ULEA UR4, UR5, UR4, 0x18 ;  /* 0x0000000405047291 */ /* 0x001fcc000f8ec0ff */
[----:B------:R-:W-:-:S05]  /*05f0*/  LEA R14, R14, UR4, 0x2 ;  /* 0x000000040e0e7c11 */ /* 0x000fca000f8e10ff */
[----:B------:R3:W-:Y:S01]  /*0600*/  ATOMS.POPC.INC.32 RZ, [R14+URZ] ;  /* 0x000000000eff7f8c */ /* 0x0007e2000d8000ff */
[----:B------:R-:W-:Y:S05]  /*0610*/  BRA `(.L_x_42) ;  /* 0x0000000000107947 */ /* 0x000fea0003800000 */
.L_x_43:
[----:B--2---:R-:W-:-:S04]  /*0620*/  IMAD.WIDE.U32 R14, R14, 0x8, R12 ;  /* 0x000000080e0e7825 */ /* 0x004fc800078e000c */
[----:B------:R-:W-:Y:S02]  /*0630*/  IMAD.MOV.U32 R16, RZ, RZ, 0x0 ;  /* 0x00000000ff107424 */ /* 0x000fe400078e00ff */
[----:B------:R-:W-:-:S05]  /*0640*/  IMAD.MOV.U32 R17, RZ, RZ, 0x3ff00000 ;  /* 0x3ff00000ff117424 */ /* 0x000fca00078e00ff */
[----:B------:R4:W-:Y:S02]  /*0650*/  REDG.E.ADD.F64.RN.STRONG.GPU desc[UR8][R14.64], R16 ;  /* 0x000000100e0079a6 */ /* 0x0009e4000c12ff08 */
.L_x_42:
[----:B0-----:R-:W-:Y:S05]  /*0660*/  BSYNC.RECONVERGENT B1 ;  /* 0x0000000000017941 */ /* 0x001fea0003800200 */
.L_x_40:
[----:B------:R-:W-:-:S05]  /*0670*/  IMAD.IADD R0, R7, 0x1, R0 ;  /* 0x0000000107007824 */ /* 0x000fca00078e0200 */
[----:B------:R-:W-:-:S13]  /*0680*/  ISETP.GE.U32.AND P0, PT, R0, UR15, PT ;  /* 0x0000000f00007c0c */ /* 0x000fda000bf06070 */
[----:B------:R-:W-:Y:S05]  /*0690*/  @!P0 BRA `(.L_x_44) ;  /* 0xfffffffc007c8947 */ /* 0x000fea000383ffff */
[----:B------:R-:W-:Y:S05]  /*06a0*/  BRA `(.L_x_38) ;  /* 0x00000000008c7947 */ /* 0x000fea0003800000 */
.L_x_39:
[----:B------:R-:W1:Y:S01]  /*06b0*/  S2R R13, SR_CgaCtaId ;  /* 0x00000000000d7919 */ /* 0x000e620000008800 */
[----:B------:R-:W2:Y:S01]  /*06c0*/  LDC.64 R10, c[0x0][0x388] ;  /* 0x0000e200ff0a7b82 */ /* 0x000ea20000000a00 */
[----:B------:R-:W-:-:S07]  /*06d0*/  MOV R12, 0x400 ;  /* 0x00000400000c7802 */ /* 0x000fce0000000f00 */
[----:B------:R-:W3:Y:S01]  /*06e0*/  LDC.64 R8, c[0x0][0x380] ;  /* 0x0000e000ff087b82 */ /* 0x000ee20000000a00 */
[----:B-1----:R-:W-:Y:S01]  /*06f0*/  LEA R12, R13, R12, 0x18 ;  /* 0x0000000c0d0c7211 */ /* 0x002fe200078ec0ff */
[----:B------:R-:W-:-:S04]  /*0700*/  IMAD.IADD R13, R14, 0x1, -R5 ;  /* 0x000000010e0d7824 */ /* 0x000fc800078e0a05 */
[----:B------:R-:W-:-:S07]  /*0710*/  IMAD R13, R13, 0x4, R12 ;  /* 0x000000040d0d7824 */ /* 0x000fce00078e020c */
.L_x_49:
[----:B---34-:R-:W-:-:S06]  /*0720*/  IMAD.WIDE R14, R0, 0x8, R8 ;  /* 0x00000008000e7825 */ /* 0x018fcc00078e0208 */
[----:B------:R-:W3:Y:S01]  /*0730*/  LDG.E.64.CONSTANT R14, desc[UR8][R14.64] ;  /* 0x000000080e0e7981 */ /* 0x000ee2000c1e9b00 */
[----:B------:R-:W-:Y:S01]  /*0740*/  BSSY.RECONVERGENT B1, `(.L_x_45) ;  /* 0x0000016000017945 */ /* 0x000fe20003800200 */
[----:B---3--:R-:W-:-:S14]  /*0750*/  DSETP.NEU.AND P0, PT, R14, UR16, PT ;  /* 0x000000100e007e2a */ /* 0x008fdc000bf0d000 */
[----:B-1----:R-:W-:Y:S05]  /*0760*/  @!P0 BRA `(.L_x_46) ;  /* 0x0000000000488947 */ /* 0x002fea0003800000 */
[----:B0-----:R-:W-:-:S08]  /*0770*/  DADD R14, R14, -UR18 ;  /* 0x800000120e0e7e29 */ /* 0x001fd00008000000 */
[----:B------:R-:W-:-:S10]  /*0780*/  DMUL R14, R14, R2 ;  /* 0x000000020e0e7228 */ /* 0x000fd40000000000 */
[----:B------:R-:W0:Y:S02]  /*0790*/  F2I.F64.FLOOR R15, R14 ;  /* 0x0000000e000f7311 */ /* 0x000e240000305100 */
[----:B0-----:R-:W-:-:S04]  /*07a0*/  ISETP.GE.U32.AND P0, PT, R15, UR20, PT ;  /* 0x000000140f007c0c */ /* 0x001fc8000bf06070 */
[----:B------:R-:W-:-:S13]  /*07b0*/  ISETP.LT.OR P0, PT, R15, RZ, P0 ;  /* 0x000000ff0f00720c */ /* 0x000fda0000701670 */
[----:B------:R-:W-:Y:S05]  /*07c0*/  @P0 BRA `(.L_x_47) ;  /* 0x0000000000340947 */ /* 0x000fea0003800000 */
[C---:B------:R-:W-:Y:S02]  /*07d0*/  ISETP.GE.AND P0, PT, R15.reuse, R6, PT ;  /* 0x000000060f00720c */ /* 0x040fe40003f06270 */
[----:B------:R-:W-:-:S13]  /*07e0*/  ISETP.GE.AND P1, PT, R15, R5, PT ;  /* 0x000000050f00720c */ /* 0x000fda0003f26270 */
[----:B------:R-:W-:Y:S05]  /*07f0*/  @!P0 BRA P1, `(.L_x_48) ;  /* 0x0000000000148947 */ /* 0x000fea0000800000 */
[----:B--2---:R-:W-:-:S04]  /*0800*/  IMAD.WIDE.U32 R14, R15, 0x8, R10 ;  /* 0x000000080f0e7825 */ /* 0x004fc800078e000a */
[----:B------:R-:W-:Y:S02]  /*0810*/  IMAD.MOV.U32 R16, RZ, RZ, 0x0 ;  /* 0x00000000ff107424 */ /* 0x000fe400078e00ff */
[----:B------:R-:W-:-:S05]  /*0820*/  IMAD.MOV.U32 R17, RZ, RZ, 0x3ff00000 ;  /* 0x3ff00000ff117424 */ /* 0x000fca00078e00ff */
[----:B------:R4:W-:Y:S01]  /*0830*/  REDG.E.ADD.F64.RN.STRONG.GPU desc[UR8][R14.64], R16 ;  /* 0x000000100e0079a6 */ /* 0x0009e2000c12ff08 */
[----:B------:R-:W-:Y:S05]  /*0840*/  BRA `(.L_x_47) ;  /* 0x0000000000147947 */ /* 0x000fea0003800000 */
.L_x_48:
[----:B------:R-:W-:-:S04]  /*0850*/  IMAD.IADD R15, R15, 0x1, -R5 ;  /* 0x000000010f0f7824 */ /* 0x000fc800078e0a05 */
[----:B------:R-:W-:-:S05]  /*0860*/  IMAD R15, R15, 0x4, R12 ;  /* 0x000000040f0f7824 */ /* 0x000fca00078e020c */
[----:B------:R3:W-:Y:S01]  /*0870*/  ATOMS.POPC.INC.32 RZ, [R15+URZ] ;  /* 0x000000000fff7f8c */ /* 0x0007e2000d8000ff */
[----:B------:R-:W-:Y:S05]  /*0880*/  BRA `(.L_x_47) ;  /* 0x0000000000047947 */ /* 0x000fea0003800000 */
.L_x_46:
[----:B------:R1:W-:Y:S02]  /*0890*/  ATOMS.POPC.INC.32 RZ, [R13+URZ+-0x4] ;  /* 0xfffffc000dff7f8c */ /* 0x0003e4000d8000ff */
.L_x_47:
[----:B0-----:R-:W-:Y:S05]  /*08a0*/  BSYNC.RECONVERGENT B1 ;  /* 0x0000000000017941 */ /* 0x001fea0003800200 */
.L_x_45:
[----:B------:R-:W-:-:S05]  /*08b0*/  IMAD.IADD R0, R7, 0x1, R0 ;  /* 0x0000000107007824 */ /* 0x000fca00078e0200 */
[----:B------:R-:W-:-:S13]  /*08c0*/  ISETP.GE.U32.AND P0, PT, R0, UR21, PT ;  /* 0x0000001500007c0c */ /* 0x000fda000bf06070 */
[----:B------:R-:W-:Y:S05]  /*08d0*/  @!P0 BRA `(.L_x_49) ;  /* 0xfffffffc00908947 */ /* 0x000fea000383ffff */
.L_x_38:
[----:B0-----:R-:W-:Y:S05]  /*08e0*/  BSYNC.RECONVERGENT B0 ;  /* 0x0000000000007941 */ /* 0x001fea0003800200 */
.L_x_37:
[----:B------:R-:W0:Y:S01]  /*08f0*/  LDCU UR22, c[0x0][0x3a8] ;  /* 0x00007500ff1677ac */ /* 0x000e220008000800 */
[----:B------:R-:W-:Y:S01]  /*0900*/  BAR.SYNC.DEFER_BLOCKING 0x0 ;  /* 0x0000000000007b1d */ /* 0x000fe20000010000 */
[----:B0-----:R-:W-:-:S13]  /*0910*/  ISETP.GE.AND P0, PT, R4, UR22, PT ;  /* 0x0000001604007c0c */ /* 0x001fda000bf06270 */
[----:B------:R-:W-:Y:S05]  /*0920*/  @P0 EXIT ;  /* 0x000000000000094d */ /* 0x000fea0003800000 */
[----:B------:R-:W0:Y:S01]  /*0930*/  S2UR UR5, SR_CgaCtaId ;  /* 0x00000000000579c3 */ /* 0x000e220000008800 */
[----:B------:R-:W-:-:S07]  /*0940*/  UMOV UR4, 0x400 ;  /* 0x0000040000047882 */ /* 0x000fce0000000000 */
[----:B-1----:R-:W1:Y:S01]  /*0950*/  LDC.64 R8, c[0x0][0x388] ;  /* 0x0000e200ff087b82 */ /* 0x002e620000000a00 */
[----:B0-----:R-:W-:-:S12]  /*0960*/  ULEA UR4, UR5, UR4, 0x18 ;  /* 0x0000000405047291 */ /* 0x001fd8000f8ec0ff */
.L_x_50:
[----:B------:R-:W-:Y:S01]  /*0970*/  LEA R0, R4, UR4, 0x2 ;  /* 0x0000000404007c11 */ /* 0x000fe2000f8e10ff */
[----:B0-----:R-:W-:-:S05]  /*0980*/  IMAD.IADD R3, R5, 0x1, R4 ;  /* 0x0000000105037824 */ /* 0x001fca00078e0204 */
[----:B------:R-:W0:Y:S01]  /*0990*/  LDS R0, [R0] ;  /* 0x0000000000007984 */ /* 0x000e220000000800 */
[----:B------:R-:W-:Y:S02]  /*09a0*/  VIADD R4, R4, UR6 ;  /* 0x0000000604047c36 */ /* 0x000fe40008000000 */
[----:B-1----:R-:W-:-:S03]  /*09b0*/  IMAD.WIDE R2, R3, 0x8, R8 ;  /* 0x0000000803027825 */ /* 0x002fc600078e0208 */
[----:B------:R-:W-:Y:S01]  /*09c0*/  ISETP.GE.AND P0, PT, R4, UR22, PT ;  /* 0x0000001604007c0c */ /* 0x000fe2000bf06270 */
[----:B0-----:R-:W0:Y:S02]  /*09d0*/  I2F.F64 R6, R0 ;  /* 0x0000000000067312 */ /* 0x001e240000201c00 */
[----:B0-----:R0:W-:Y:S10]  /*09e0*/  REDG.E.ADD.F64.RN.STRONG.GPU desc[UR8][R2.64], R6 ;  /* 0x00000006020079a6 */ /* 0x0011f4000c12ff08 */
[----:B------:R-:W-:Y:S05]  /*09f0*/  @!P0 BRA `(.L_x_50) ;  /* 0xfffffffc00dc8947 */ /* 0x000fea000383ffff */
[----:B------:R-:W-:Y:S05]  /*0a00*/  EXIT ;  /* 0x000000000000794d */ /* 0x000fea0003800000 */
        .weak           $__internal_3_$__cuda_sm20_div_rn_f64_full
        .type           $__internal_3_$__cuda_sm20_div_rn_f64_full,@function
        .size           $__internal_3_$__cuda_sm20_div_rn_f64_full,(.L_x_151 - $__internal_3_$__cuda_sm20_div_rn_f64_full)
$__internal_3_$__cuda_sm20_div_rn_f64_full:
        /* <DEDUP_REMOVED lines=30> */
.L_x_51:
        /* <DEDUP_REMOVED lines=37> */
.L_x_52:
        /* <DEDUP_REMOVED lines=16> */
.L_x_55:
[----:B------:R-:W-:Y:S01]  /*0f40*/  LOP3.LUT R17, R7, 0x80000, RZ, 0xfc, !PT ;  /* 0x0008000007117812 */ /* 0x000fe200078efcff */
[----:B------:R-:W-:Y:S01]  /*0f50*/  IMAD.MOV.U32 R16, RZ, RZ, R6 ;  /* 0x000000ffff107224 */ /* 0x000fe200078e0006 */
[----:B------:R-:W-:Y:S06]  /*0f60*/  BRA `(.L_x_53) ;  /* 0x0000000000087947 */ /* 0x000fec0003800000 */
.L_x_54:
[----:B------:R-:W-:Y:S01]  /*0f70*/  LOP3.LUT R17, R9, 0x80000, RZ, 0xfc, !PT ;  /* 0x0008000009117812 */ /* 0x000fe200078efcff */
[----:B------:R-:W-:-:S07]  /*0f80*/  IMAD.MOV.U32 R16, RZ, RZ, R8 ;  /* 0x000000ffff107224 */ /* 0x000fce00078e0008 */
.L_x_53:
[----:B------:R-:W-:Y:S02]  /*0f90*/  IMAD.MOV.U32 R13, RZ, RZ, 0x0 ;  /* 0x00000000ff0d7424 */ /* 0x000fe400078e00ff */
[----:B------:R-:W-:Y:S02]  /*0fa0*/  IMAD.MOV.U32 R2, RZ, RZ, R16 ;  /* 0x000000ffff027224 */ /* 0x000fe400078e0010 */
[----:B------:R-:W-:Y:S01]  /*0fb0*/  IMAD.MOV.U32 R3, RZ, RZ, R17 ;  /* 0x000000ffff037224 */ /* 0x000fe200078e0011 */
[----:B------:R-:W-:Y:S06]  /*0fc0*/  RET.REL.NODEC R12 `(hybrid_histogram) ;  /* 0xfffffff00c0c7950 */ /* 0x000fec0003c3ffff */
.L_x_56:
        /* <DEDUP_REMOVED lines=11> */
.L_x_151:


//--------------------- .text.beam_phase          --------------------------
	.section	.text.beam_phase,"ax",@progbits
	.align	128
        .global         beam_phase
        .type           beam_phase,@function
        .size           beam_phase,(.L_x_152 - beam_phase)
        .other          beam_phase,@"STO_CUDA_ENTRY STV_DEFAULT"
beam_phase:
.text.beam_phase:
[----:B------:R-:W0:Y:S01]  /*0000*/  LDC R1, c[0x0][0x37c] ;  /* 0x0000df00ff017b82 */ /* 0x000e220000000800 */
[----:B------:R-:W1:Y:S01]  /*0010*/  S2R R3, SR_CTAID.X ;  /* 0x0000000000037919 */ /* 0x000e620000002500 */
[----:B------:R-:W2:Y:S01]  /*0020*/  LDCU UR4, c[0x0][0x360] ;  /* 0x00006c00ff0477ac */ /* 0x000ea20008000800 */
[----:B------:R-:W-:Y:S01]  /*0030*/  BSSY.RECONVERGENT B0, `(.L_x_57) ;  /* 0x00000d1000007945 */ /* 0x000fe20003800200 */
[----:B0-----:R-:W-:Y:S01]  /*0040*/  VIADD R1, R1, 0xffffffd8 ;  /* 0xffffffd801017836 */ /* 0x001fe20000000000 */
[----:B------:R-:W1:Y:S01]  /*0050*/  S2R R0, SR_TID.X ;  /* 0x0000000000007919 */ /* 0x000e620000002100 */
[----:B------:R-:W0:Y:S01]  /*0060*/  LDCU UR5, c[0x0][0x3b8] ;  /* 0x00007700ff0577ac */ /* 0x000e220008000800 */
[----:B------:R-:W-:Y:S02]  /*0070*/  CS2R R6, SRZ ;  /* 0x0000000000067805 */ /* 0x000fe4000001ff00 */
[----:B------:R-:W-:Y:S01]  /*0080*/  CS2R R4, SRZ ;  /* 0x0000000000047805 */ /* 0x000fe2000001ff00 */
[----:B------:R-:W3:Y:S01]  /*0090*/  LDCU.64 UR6, c[0x0][0x358] ;  /* 0x00006b00ff0677ac */ /* 0x000ee20008000a00 */
[----:B--2---:R-:W-:-:S02]  /*00a0*/  IMAD.U32 R2, RZ, RZ, UR4 ;  /* 0x00000004ff027e24 */ /* 0x004fc4000f8e00ff */
[----:B-1----:R-:W-:-:S05]  /*00b0*/  IMAD R3, R3, UR4, R0 ;  /* 0x0000000403037c24 */ /* 0x002fca000f8e0200 */
[----:B0-----:R-:W-:-:S13]  /*00c0*/  ISETP.GE.AND P0, PT, R3, UR5, PT ;  /* 0x0000000503007c0c */ /* 0x001fda000bf06270 */
[----:B---3--:R-:W-:Y:S05]  /*00d0*/  @P0 BRA `(.L_x_58) ;  /* 0x0000000c00180947 */ /* 0x008fea0003800000 */
[----:B------:R-:W0:Y:S01]  /*00e0*/  LDC.64 R20, c[0x0][0x380] ;  /* 0x0000e000ff147b82 */ /* 0x000e220000000a00 */
[----:B------:R-:W1:Y:S07]  /*00f0*/  LDCU.64 UR8, c[0x0][0x398] ;  /* 0x00007300ff0877ac */ /* 0x000e6e0008000a00 */
[----:B------:R-:W2:Y:S01]  /*0100*/  LDC.64 R4, c[0x0][0x388] ;  /* 0x0000e200ff047b82 */ /* 0x000ea20000000a00 */
[----:B------:R-:W-:Y:S02]  /*0110*/  IMAD.MOV.U32 R8, RZ, RZ, 0x652b82fe ;  /* 0x652b82feff087424 */ /* 0x000fe400078e00ff */
[----:B------:R-:W-:-:S05]  /*0120*/  IMAD.MOV.U32 R9, RZ, RZ, 0x3ff71547 ;  /* 0x3ff71547ff097424 */ /* 0x000fca00078e00ff */
[----:B------:R-:W3:Y:S01]  /*0130*/  LDC.64 R14, c[0x0][0x3a0] ;  /* 0x0000e800ff0e7b82 */ /* 0x000ee20000000a00 */
[----:B0-----:R-:W-:-:S07]  /*0140*/  IMAD.WIDE R20, R3, 0x8, R20 ;  /* 0x0000000803147825 */ /* 0x001fce00078e0214 */
[----:B------:R-:W3:Y:S01]  /*0150*/  LDC.64 R16, c[0x0][0x3a8] ;  /* 0x0000ea00ff107b82 */ /* 0x000ee20000000a00 */
[----:B------:R-:W1:Y:S01]  /*0160*/  LDG.E.64.CONSTANT R20, desc[UR6][R20.64] ;  /* 0x0000000614147981 */ /* 0x000e62000c1e9b00 */
[----:B--2---:R-:W-:-:S06]  /*0170*/  IMAD.WIDE R4, R3, 0x8, R4 ;  /* 0x0000000803047825 */ /* 0x004fcc00078e0204 */
[----:B------:R-:W5:Y:S01]  /*0180*/  LDG.E.64.CONSTANT R4, desc[UR6][R4.64] ;  /* 0x0000000604047981 */ /* 0x000f62000c1e9b00 */
[----:B------:R-:W-:Y:S01]  /*0190*/  BSSY.RECONVERGENT B1, `(.L_x_59) ;  /* 0x000003a000017945 */ /* 0x000fe20003800200 */
[C---:B-1----:R-:W-:Y:S01]  /*01a0*/  DMUL R6, R20.reuse, UR8 ;  /* 0x0000000814067c28 */ /* 0x042fe20008000000 */
[----:B------:R-:W-:Y:S01]  /*01b0*/  UMOV UR8, 0xfefa39ef ;  /* 0xfefa39ef00087882 */ /* 0x000fe20000000000 */
[----:B------:R-:W-:Y:S01]  /*01c0*/  UMOV UR9, 0x3fe62e42 ;  /* 0x3fe62e4200097882 */ /* 0x000fe20000000000 */
[----:B---3--:R-:W-:-:S05]  /*01d0*/  DFMA R20, R20, R14, R16 ;  /* 0x0000000e1414722b */ /* 0x008fca0000000010 */
[----:B------:R-:W-:Y:S02]  /*01e0*/  DFMA R8, R6, R8, 6.75539944105574400000e+15 ;  /* 0x433800000608742b */ /* 0x000fe40000000008 */
[----:B------:R-:W-:-:S06]  /*01f0*/  FSETP.GEU.AND P0, PT, |R7|, 4.1917929649353027344, PT ;  /* 0x4086232b0700780b */ /* 0x000fcc0003f0e200 */
[----:B------:R-:W-:-:S08]  /*0200*/  DADD R10, R8, -6.75539944105574400000e+15 ;  /* 0xc3380000080a7429 */ /* 0x000fd00000000000 */
[----:B------:R-:W-:Y:S01]  /*0210*/  DFMA R12, R10, -UR8, R6 ;  /* 0x800000080a0c7c2b */ /* 0x000fe20008000006 */
[----:B------:R-:W-:Y:S01]  /*0220*/  UMOV UR8, 0x3b39803f ;  /* 0x3b39803f00087882 */ /* 0x000fe20000000000 */
[----:B------:R-:W-:-:S06]  /*0230*/  UMOV UR9, 0x3c7abc9e ;  /* 0x3c7abc9e00097882 */ /* 0x000fcc0000000000 */
[----:B------:R-:W-:Y:S01]  /*0240*/  DFMA R10, R10, -UR8, R12 ;  /* 0x800000080a0a7c2b */ /* 0x000fe2000800000c */
[----:B------:R-:W-:Y:S01]  /*0250*/  UMOV UR8, 0x69ce2bdf ;  /* 0x69ce2bdf00087882 */ /* 0x000fe20000000000 */
[----:B------:R-:W-:Y:S01]  /*0260*/  IMAD.MOV.U32 R12, RZ, RZ, -0x35dec16 ;  /* 0xfca213eaff0c7424 */ /* 0x000fe200078e00ff */
[----:B------:R-:W-:Y:S01]  /*0270*/  UMOV UR9, 0x3e5ade15 ;  /* 0x3e5ade1500097882 */ /* 0x000fe20000000000 */
[----:B------:R-:W-:-:S06]  /*0280*/  IMAD.MOV.U32 R13, RZ, RZ, 0x3e928af3 ;  /* 0x3e928af3ff0d7424 */ /* 0x000fcc00078e00ff */
[----:B------:R-:W-:Y:S01]  /*0290*/  DFMA R12, R10, UR8, R12 ;  /* 0x000000080a0c7c2b */ /* 0x000fe2000800000c */
[----:B------:R-:W-:Y:S01]  /*02a0*/  UMOV UR8, 0x62401315 ;  /* 0x6240131500087882 */ /* 0x000fe20000000000 */
[----:B------:R-:W-:-:S06]  /*02b0*/  UMOV UR9, 0x3ec71dee ;  /* 0x3ec71dee00097882 */ /* 0x000fcc0000000000 */
[----:B------:R-:W-:Y:S01]  /*02c0*/  DFMA R12, R10, R12, UR8 ;  /* 0x000000080a0c7e2b */ /* 0x000fe2000800000c */
        /* <DEDUP_REMOVED lines=20> */
[----:B------:R-:W-:-:S08]  /*0410*/  DFMA R12, R10, R12, UR8 ;  /* 0x000000080a0c7e2b */ /* 0x000fd0000800000c */
[----:B------:R-:W-:-:S08]  /*0420*/  DFMA R12, R10, R12, 1 ;  /* 0x3ff000000a0c742b */ /* 0x000fd0000000000c */
[----:B------:R-:W-:-:S10]  /*0430*/  DFMA R10, R10, R12, 1 ;  /* 0x3ff000000a0a742b */ /* 0x000fd4000000000c */
[----:B------:R-:W-:Y:S02]  /*0440*/  IMAD R13, R8, 0x100000, R11 ;  /* 0x00100000080d7824 */ /* 0x000fe400078e020b */
[----:B------:R-:W-:Y:S01]  /*0450*/  IMAD.MOV.U32 R12, RZ, RZ, R10 ;  /* 0x000000ffff0c7224 */ /* 0x000fe200078e000a */
[----:B------:R-:W-:Y:S06]  /*0460*/  @!P0 BRA `(.L_x_60) ;  /* 0x0000000000308947 */ /* 0x000fec0003800000 */
[----:B------:R-:W-:Y:S01]  /*0470*/  FSETP.GEU.AND P1, PT, |R7|, 4.2275390625, PT ;  /* 0x408748000700780b */ /* 0x000fe20003f2e200 */
[C---:B------:R-:W-:Y:S02]  /*0480*/  DADD R12, R6.reuse, +INF ;  /* 0x7ff00000060c7429 */ /* 0x040fe40000000000 */
[----:B------:R-:W-:-:S08]  /*0490*/  DSETP.GEU.AND P0, PT, R6, RZ, PT ;  /* 0x000000ff0600722a */ /* 0x000fd00003f0e000 */
[----:B------:R-:W-:Y:S02]  /*04a0*/  FSEL R12, R12, RZ, P0 ;  /* 0x000000ff0c0c7208 */ /* 0x000fe40000000000 */
[----:B------:R-:W-:Y:S02]  /*04b0*/  @!P1 LEA.HI R9, R8, R8, RZ, 0x1 ;  /* 0x0000000808099211 */ /* 0x000fe400078f08ff */
[----:B------:R-:W-:Y:S02]  /*04c0*/  FSEL R13, R13, RZ, P0 ;  /* 0x000000ff0d0d7208 */ /* 0x000fe40000000000 */
[----:B------:R-:W-:-:S05]  /*04d0*/  @!P1 SHF.R.S32.HI R9, RZ, 0x1, R9 ;  /* 0x00000001ff099819 */ /* 0x000fca0000011409 */
[----:B------:R-:W-:Y:S02]  /*04e0*/  @!P1 IMAD.IADD R6, R8, 0x1, -R9 ;  /* 0x0000000108069824 */ /* 0x000fe400078e0a09 */
[----:B------:R-:W-:-:S03]  /*04f0*/  @!P1 IMAD R11, R9, 0x100000, R11 ;  /* 0x00100000090b9824 */ /* 0x000fc600078e020b */
[----:B------:R-:W-:Y:S01]  /*0500*/  @!P1 LEA R7, R6, 0x3ff00000, 0x14 ;  /* 0x3ff0000006079811 */ /* 0x000fe200078ea0ff */
[----:B------:R-:W-:-:S06]  /*0510*/  @!P1 IMAD.MOV.U32 R6, RZ, RZ, RZ ;  /* 0x000000ffff069224 */ /* 0x000fcc00078e00ff */
[----:B------:R-:W-:-:S11]  /*0520*/  @!P1 DMUL R12, R10, R6 ;  /* 0x000000060a0c9228 */ /* 0x000fd60000000000 */
.L_x_60:
[----:B------:R-:W-:Y:S05]  /*0530*/  BSYNC.RECONVERGENT B1 ;  /* 0x0000000000017941 */ /* 0x000fea0003800200 */
.L_x_59:
[----:B------:R-:W-:Y:S01]  /*0540*/  UIADD3 UR4, UPT, UPT, UR5, -0x1, URZ ;  /* 0xffffffff05047890 */ /* 0x000fe2000fffe0ff */
[----:B------:R-:W-:Y:S01]  /*0550*/  IMAD.MOV.U32 R8, RZ, RZ, 0x3ff00000 ;  /* 0x3ff00000ff087424 */ /* 0x000fe200078e00ff */
[----:B------:R-:W-:Y:S01]  /*0560*/  DSETP.NEU.AND P2, PT, |R20|, +INF , PT ;  /* 0x7ff000001400742a */ /* 0x000fe20003f4d200 */
[C---:B------:R-:W-:Y:S01]  /*0570*/  ISETP.NE.AND P0, PT, R3.reuse, RZ, PT ;  /* 0x000000ff0300720c */ /* 0x040fe20003f05270 */
[----:B-----5:R-:W-:Y:S01]  /*0580*/  DMUL R4, R4, R12 ;  /* 0x0000000c04047228 */ /* 0x020fe20000000000 */
[----:B------:R-:W-:Y:S01]  /*0590*/  BSSY.RECONVERGENT B1, `(.L_x_61) ;  /* 0x000001f000017945 */ /* 0x000fe20003800200 */
[----:B------:R-:W-:-:S04]  /*05a0*/  ISETP.NE.AND P1, PT, R3, UR4, PT ;  /* 0x0000000403007c0c */ /* 0x000fc8000bf25270 */
[----:B------:R-:W-:-:S04]  /*05b0*/  FSEL R8, R8, 2, !P1 ;  /* 0x4000000008087808 */ /* 0x000fc80004800000 */
[----:B------:R-:W-:Y:S01]  /*05c0*/  FSEL R9, R8, 1.875, P0 ;  /* 0x3ff0000008097808 */ /* 0x000fe20000000000 */
[----:B------:R-:W-:Y:S01]  /*05d0*/  IMAD.MOV.U32 R8, RZ, RZ, RZ ;  /* 0x000000ffff087224 */ /* 0x000fe200078e00ff */
[----:B------:R-:W-:Y:S01]  /*05e0*/  @!P2 DMUL R6, RZ, R20 ;  /* 0x00000014ff06a228 */ /* 0x000fe20000000000 */
[----:B------:R-:W-:-:S04]  /*05f0*/  @!P2 IMAD.MOV.U32 R3, RZ, RZ, RZ ;  /* 0x000000ffff03a224 */ /* 0x000fc800078e00ff */
[----:B------:R-:W-:Y:S01]  /*0600*/  DMUL R4, R4, R8 ;  /* 0x0000000804047228 */ /* 0x000fe20000000000 */
[----:B------:R-:W-:Y:S10]  /*0610*/  @!P2 BRA `(.L_x_62) ;  /* 0x000000000058a947 */ /* 0x000ff40003800000 */
[----:B------:R-:W-:Y:S01]  /*0620*/  UMOV UR8, 0x6dc9c883 ;  /* 0x6dc9c88300087882 */ /* 0x000fe20000000000 */
[----:B------:R-:W-:Y:S01]  /*0630*/  UMOV UR9, 0x3fe45f30 ;  /* 0x3fe45f3000097882 */ /* 0x000fe20000000000 */
[C---:B------:R-:W-:Y:S02]  /*0640*/  DSETP.GE.AND P0, PT, |R20|.reuse, 2.14748364800000000000e+09, PT ;  /* 0x41e000001400742a */ /* 0x040fe40003f06200 */
[----:B------:R-:W-:Y:S01]  /*0650*/  DMUL R8, R20, UR8 ;  /* 0x0000000814087c28 */ /* 0x000fe20008000000 */
[----:B------:R-:W-:Y:S01]  /*0660*/  UMOV UR8, 0x54442d18 ;  /* 0x54442d1800087882 */ /* 0x000fe20000000000 */
[----:B------:R-:W-:-:S04]  /*0670*/  UMOV UR9, 0x3ff921fb ;  /* 0x3ff921fb00097882 */ /* 0x000fc80000000000 */
[----:B------:R-:W0:Y:S08]  /*0680*/  F2I.F64 R3, R8 ;  /* 0x0000000800037311 */ /* 0x000e300000301100 */
[----:B0-----:R-:W0:Y:S02]  /*0690*/  I2F.F64 R6, R3 ;  /* 0x0000000300067312 */ /* 0x001e240000201c00 */
[----:B0-----:R-:W-:Y:S01]  /*06a0*/  DFMA R10, R6, -UR8, R20 ;  /* 0x80000008060a7c2b */ /* 0x001fe20008000014 */
[----:B------:R-:W-:Y:S01]  /*06b0*/  UMOV UR8, 0x33145c00 ;  /* 0x33145c0000087882 */ /* 0x000fe20000000000 */
[----:B------:R-:W-:-:S06]  /*06c0*/  UMOV UR9, 0x3c91a626 ;  /* 0x3c91a62600097882 */ /* 0x000fcc0000000000 */
[----:B------:R-:W-:Y:S01]  /*06d0*/  DFMA R10, R6, -UR8, R10 ;  /* 0x80000008060a7c2b */ /* 0x000fe2000800000a */
[----:B------:R-:W-:Y:S01]  /*06e0*/  UMOV UR8, 0x252049c0 ;  /* 0x252049c000087882 */ /* 0x000fe20000000000 */
[----:B------:R-:W-:-:S06]  /*06f0*/  UMOV UR9, 0x397b839a ;  /* 0x397b839a00097882 */ /* 0x000fcc0000000000 */
[----:B------:R-:W-:Y:S01]  /*0700*/  DFMA R6, R6, -UR8, R10 ;  /* 0x8000000806067c2b */ /* 0x000fe2000800000a */
[----:B------:R-:W-:Y:S10]  /*0710*/  @!P0 BRA `(.L_x_62) ;  /* 0x0000000000188947 */ /* 0x000ff40003800000 */
[----:B------:R-:W-:Y:S01]  /*0720*/  IMAD.MOV.U32 R16, RZ, RZ, R20 ;  /* 0x000000ffff107224 */ /* 0x000fe200078e0014 */
[----:B------:R-:W-:Y:S01]  /*0730*/  MOV R8, 0x760 ;  /* 0x0000076000087802 */ /* 0x000fe20000000f00 */
[----:B------:R-:W-:-:S07]  /*0740*/  IMAD.MOV.U32 R3, RZ, RZ, R21 ;  /* 0x000000ffff037224 */ /* 0x000fce00078e0015 */
[----:B------:R-:W-:Y:S05]  /*0750*/  CALL.REL.NOINC `($beam_phase$__internal_trig_reduction_slowpathd) ;  /* 0x0000000800347944 */ /* 0x000fea0003c00000 */
[----:B------:R-:W-:Y:S02]  /*0760*/  IMAD.MOV.U32 R6, RZ, RZ, R16 ;  /* 0x000000ffff067224 */ /* 0x000fe400078e0010 */
[----:B------:R-:W-:-:S07]  /*0770*/  IMAD.MOV.U32 R7, RZ, RZ, R17 ;  /* 0x000000ffff077224 */ /* 0x000fce00078e0011 */
.L_x_62:
[----:B------:R-:W-:Y:S05]  /*0780*/  BSYNC.RECONVERGENT B1 ;  /* 0x0000000000017941 */ /* 0x000fea0003800200 */
.L_x_61:
[----:B------:R-:W0:Y:S01]  /*0790*/  LDCU.64 UR8, c[0x4][0x8] ;  /* 0x01000100ff0877ac */ /* 0x000e220008000a00 */
[----:B------:R-:W-:-:S05]  /*07a0*/  IMAD.SHL.U32 R8, R3, 0x40, RZ ;  /* 0x0000004003087824 */ /* 0x000fca00078e00ff */
[----:B------:R-:W-:-:S04]  /*07b0*/  LOP3.LUT R8, R8, 0x40, RZ, 0xc0, !PT ;  /* 0x0000004008087812 */ /* 0x000fc800078ec0ff */
[----:B0-----:R-:W-:-:S05]  /*07c0*/  IADD3 R26, P0, PT, R8, UR8, RZ ;  /* 0x00000008081a7c10 */ /* 0x001fca000ff1e0ff */
[----:B------:R-:W-:-:S05]  /*07d0*/  IMAD.X R27, RZ, RZ, UR9, P0 ;  /* 0x00000009ff1b7e24 */ /* 0x000fca00080e06ff */
[----:B------:R-:W2:Y:S04]  /*07e0*/  LDG.E.128.CONSTANT R8, desc[UR6][R26.64] ;  /* 0x000000061a087981 */ /* 0x000ea8000c1e9d00 */
[----:B------:R-:W3:Y:S04]  /*07f0*/  LDG.E.128.CONSTANT R12, desc[UR6][R26.64+0x10] ;  /* 0x000010061a0c7981 */ /* 0x000ee8000c1e9d00 */
[----:B------:R-:W4:Y:S01]  /*0800*/  LDG.E.128.CONSTANT R16, desc[UR6][R26.64+0x20] ;  /* 0x000020061a107981 */ /* 0x000f22000c1e9d00 */
[----:B------:R-:W-:Y:S01]  /*0810*/  LOP3.LUT R22, R3, 0x1, RZ, 0xc0, !PT ;  /* 0x0000000103167812 */ /* 0x000fe200078ec0ff */
[----:B------:R-:W-:Y:S01]  /*0820*/  IMAD.MOV.U32 R24, RZ, RZ, 0x20fd8164 ;  /* 0x20fd8164ff187424 */ /* 0x000fe200078e00ff */
[----:B------:R-:W-:Y:S01]  /*0830*/  DSETP.NEU.AND P1, PT, |R20|, +INF , PT ;  /* 0x7ff000001400742a */ /* 0x000fe20003f2d200 */
[----:B------:R-:W-:Y:S01]  /*0840*/  IMAD.MOV.U32 R25, RZ, RZ, 0x3da8ff83 ;  /* 0x3da8ff83ff197424 */ /* 0x000fe200078e00ff */
[----:B------:R-:W-:Y:S01]  /*0850*/  ISETP.NE.U32.AND P0, PT, R22, 0x1, PT ;  /* 0x000000011600780c */ /* 0x000fe20003f05070 */
[----:B------:R-:W-:Y:S01]  /*0860*/  DMUL R22, R6, R6 ;  /* 0x0000000606167228 */ /* 0x000fe20000000000 */
[----:B------:R-:W-:Y:S02]  /*0870*/  BSSY.RECONVERGENT B1, `(.L_x_63) ;  /* 0x000002d000017945 */ /* 0x000fe40003800200 */
[----:B------:R-:W-:-:S02]  /*0880*/  FSEL R24, R24, -8.06006814911005101289e+34, !P0 ;  /* 0xf9785eba18187808 */ /* 0x000fc40004000000 */
[----:B------:R-:W-:-:S06]  /*0890*/  FSEL R25, -R25, 0.11223486810922622681, !P0 ;  /* 0x3de5db6519197808 */ /* 0x000fcc0004000100 */
[----:B--2---:R-:W-:-:S08]  /*08a0*/  DFMA R8, R22, R24, R8 ;  /* 0x000000181608722b */ /* 0x004fd00000000008 */
[----:B------:R-:W-:-:S08]  /*08b0*/  DFMA R8, R22, R8, R10 ;  /* 0x000000081608722b */ /* 0x000fd0000000000a */
[----:B---3--:R-:W-:-:S08]  /*08c0*/  DFMA R8, R22, R8, R12 ;  /* 0x000000081608722b */ /* 0x008fd0000000000c */
[----:B------:R-:W-:-:S08]  /*08d0*/  DFMA R8, R22, R8, R14 ;  /* 0x000000081608722b */ /* 0x000fd0000000000e */
[----:B----4-:R-:W-:-:S08]  /*08e0*/  DFMA R8, R22, R8, R16 ;  /* 0x000000081608722b */ /* 0x010fd00000000010 */
[----:B------:R-:W-:-:S08]  /*08f0*/  DFMA R8, R22, R8, R18 ;  /* 0x000000081608722b */ /* 0x000fd00000000012 */
[----:B------:R-:W-:Y:S02]  /*0900*/  DFMA R6, R8, R6, R6 ;  /* 0x000000060806722b */ /* 0x000fe40000000006 */
[----:B------:R-:W-:Y:S02]  /*0910*/  DFMA R8, R22, R8, 1 ;  /* 0x3ff000001608742b */ /* 0x000fe40000000008 */
[----:B------:R-:W-:-:S08]  /*0920*/  @!P1 DMUL R22, RZ, R20 ;  /* 0x00000014ff169228 */ /* 0x000fd00000000000 */
[----:B------:R-:W-:Y:S02]  /*0930*/  FSEL R8, R8, R6, !P0 ;  /* 0x0000000608087208 */ /* 0x000fe40004000000 */
[----:B------:R-:W-:Y:S02]  /*0940*/  FSEL R9, R9, R7, !P0 ;  /* 0x0000000709097208 */ /* 0x000fe40004000000 */
[----:B------:R-:W-:Y:S01]  /*0950*/  LOP3.LUT P0, RZ, R3, 0x2, RZ, 0xc0, !PT ;  /* 0x0000000203ff7812 */ /* 0x000fe2000780c0ff */
[----:B------:R-:W-:-:S03]  /*0960*/  @!P1 IMAD.MOV.U32 R3, RZ, RZ, 0x1 ;  /* 0x00000001ff039424 */ /* 0x000fc600078e00ff */
[----:B------:R-:W-:-:S10]  /*0970*/  DADD R6, RZ, -R8 ;  /* 0x00000000ff067229 */ /* 0x000fd40000000808 */
[----:B------:R-:W-:Y:S02]  /*0980*/  FSEL R6, R8, R6, !P0 ;  /* 0x0000000608067208 */ /* 0x000fe40004000000 */
[----:B------:R-:W-:Y:S01]  /*0990*/  FSEL R7, R9, R7, !P0 ;  /* 0x0000000709077208 */ /* 0x000fe20004000000 */
[----:B------:R-:W-:Y:S06]  /*09a0*/  @!P1 BRA `(.L_x_64) ;  /* 0x0000000000649947 */ /* 0x000fec0003800000 */
[----:B------:R-:W-:Y:S01]  /*09b0*/  UMOV UR8, 0x6dc9c883 ;  /* 0x6dc9c88300087882 */ /* 0x000fe20000000000 */
[----:B------:R-:W-:Y:S01]  /*09c0*/  UMOV UR9, 0x3fe45f30 ;  /* 0x3fe45f3000097882 */ /* 0x000fe20000000000 */
[C---:B------:R-:W-:Y:S01]  /*09d0*/  DSETP.GE.AND P0, PT, |R20|.reuse, 2.14748364800000000000e+09, PT ;  /* 0x41e000001400742a */ /* 0x040fe20003f06200 */
[----:B------:R-:W-:Y:S01]  /*09e0*/  BSSY.RECONVERGENT B2, `(.L_x_65) ;  /* 0x0000014000027945 */ /* 0x000fe20003800200 */
        /* <DEDUP_REMOVED lines=19> */
.L_x_66:
[----:B------:R-:W-:Y:S05]  /*0b20*/  BSYNC.RECONVERGENT B2 ;  /* 0x0000000000027941 */ /* 0x000fea0003800200 */
.L_x_65:
[----:B------:R-:W-:-:S07]  /*0b30*/  VIADD R3, R3, 0x1 ;  /* 0x0000000103037836 */ /* 0x000fce0000000000 */
.L_x_64:
[----:B------:R-:W-:Y:S05]  /*0b40*/  BSYNC.RECONVERGENT B1 ;  /* 0x0000000000017941 */ /* 0x000fea0003800200 */
.L_x_63:
        /* <DEDUP_REMOVED lines=10> */
[----:B------:R-:W-:Y:S01]  /*0bf0*/  DMUL R6, R4, R6 ;  /* 0x0000000604067228 */ /* 0x000fe20000000000 */
[----:B------:R-:W-:Y:S01]  /*0c00*/  IMAD.MOV.U32 R25, RZ, RZ, 0x3da8ff83 ;  /* 0x3da8ff83ff197424 */ /* 0x000fe200078e00ff */
[----:B------:R-:W-:Y:S01]  /*0c10*/  ISETP.NE.U32.AND P0, PT, R20, 0x1, PT ;  /* 0x000000011400780c */ /* 0x000fe20003f05070 */
[----:B------:R-:W-:-:S03]  /*0c20*/  DMUL R20, R22, R22 ;  /* 0x0000001616147228 */ /* 0x000fc60000000000 */
[----:B------:R-:W-:Y:S02]  /*0c30*/  FSEL R24, R24, -8.06006814911005101289e+34, !P0 ;  /* 0xf9785eba18187808 */ /* 0x000fe40004000000 */
        /* <DEDUP_REMOVED lines=8> */
[----:B------:R-:W-:-:S10]  /*0cc0*/  DFMA R8, R20, R8, 1 ;  /* 0x3ff000001408742b */ /* 0x000fd40000000008 */
[----:B------:R-:W-:Y:S02]  /*0cd0*/  FSEL R10, R8, R22, !P0 ;  /* 0x00000016080a7208 */ /* 0x000fe40004000000 */
[----:B------:R-:W-:Y:S02]  /*0ce0*/  FSEL R11, R9, R23, !P0 ;  /* 0x00000017090b7208 */ /* 0x000fe40004000000 */
[----:B------:R-:W-:-:S04]  /*0cf0*/  LOP3.LUT P0, RZ, R3, 0x2, RZ, 0xc0, !PT ;  /* 0x0000000203ff7812 */ /* 0x000fc8000780c0ff */
[----:B------:R-:W-:-:S10]  /*0d00*/  DADD R8, RZ, -R10 ;  /* 0x00000000ff087229 */ /* 0x000fd4000000080a */
[----:B------:R-:W-:Y:S02]  /*0d10*/  FSEL R8, R10, R8, !P0 ;  /* 0x000000080a087208 */ /* 0x000fe40004000000 */
[----:B------:R-:W-:-:S06]  /*0d20*/  FSEL R9, R11, R9, !P0 ;  /* 0x000000090b097208 */ /* 0x000fcc0004000000 */
[----:B------:R-:W-:-:S11]  /*0d30*/  DMUL R4, R4, R8 ;  /* 0x0000000804047228 */ /* 0x000fd60000000000 */
.L_x_58:
[----:B------:R-:W-:Y:S05]  /*0d40*/  BSYNC.RECONVERGENT B0 ;  /* 0x0000000000007941 */ /* 0x000fea0003800200 */
.L_x_57:
[----:B------:R-:W0:Y:S01]  /*0d50*/  S2R R8, SR_CgaCtaId ;  /* 0x0000000000087919 */ /* 0x000e220000008800 */
[----:B------:R-:W-:Y:S02]  /*0d60*/  MOV R3, 0x400 ;  /* 0x0000040000037802 */ /* 0x000fe40000000f00 */
[----:B------:R-:W-:Y:S02]  /*0d70*/  ISETP.GE.U32.AND P0, PT, R2, 0x2, PT ;  /* 0x000000020200780c */ /* 0x000fe40003f06070 */
[----:B0-----:R-:W-:-:S05]  /*0d80*/  LEA R3, R8, R3, 0x18 ;  /* 0x0000000308037211 */ /* 0x001fca00078ec0ff */
[--C-:B------:R-:W-:Y:S02]  /*0d90*/  IMAD R13, R2, 0x8, R3.reuse ;  /* 0x00000008020d7824 */ /* 0x100fe400078e0203 */
[C---:B------:R-:W-:Y:S02]  /*0da0*/  IMAD R3, R0.reuse, 0x8, R3 ;  /* 0x0000000800037824 */ /* 0x040fe400078e0203 */
[----:B------:R-:W-:-:S03]  /*0db0*/  IMAD R15, R0, 0x8, R13 ;  /* 0x00000008000f7824 */ /* 0x000fc600078e020d */
[----:B------:R0:W-:Y:S04]  /*0dc0*/  STS.64 [R3], R6 ;  /* 0x0000000603007388 */ /* 0x0001e80000000a00 */
[----:B------:R0:W-:Y:S01]  /*0dd0*/  STS.64 [R15], R4 ;  /* 0x000000040f007388 */ /* 0x0001e20000000a00 */
[----:B------:R-:W-:Y:S06]  /*0de0*/  BAR.SYNC.DEFER_BLOCKING 0x0 ;  /* 0x0000000000007b1d */ /* 0x000fec0000010000 */
[----:B------:R-:W-:Y:S05]  /*0df0*/  @!P0 BRA `(.L_x_67) ;  /* 0x00000000004c8947 */ /* 0x000fea0003800000 */
.L_x_70:
[----:B------:R-:W-:Y:S01]  /*0e00*/  SHF.R.U32.HI R12, RZ, 0x1, R2 ;  /* 0x00000001ff0c7819 */ /* 0x000fe20000011602 */
[----:B------:R-:W-:Y:S03]  /*0e10*/  BSSY.RECONVERGENT B0, `(.L_x_68) ;  /* 0x000000d000007945 */ /* 0x000fe60003800200 */
[----:B------:R-:W-:-:S13]  /*0e20*/  ISETP.GE.U32.AND P0, PT, R0, R12, PT ;  /* 0x0000000c0000720c */ /* 0x000fda0003f06070 */
[----:B-1----:R-:W-:Y:S05]  /*0e30*/  @P0 BRA `(.L_x_69) ;  /* 0x0000000000280947 */ /* 0x002fea0003800000 */
[C---:B------:R-:W-:Y:S01]  /*0e40*/  IMAD R10, R12.reuse, 0x8, R3 ;  /* 0x000000080c0a7824 */ /* 0x040fe200078e0203 */
[----:B0-----:R-:W-:Y:S01]  /*0e50*/  LDS.64 R6, [R3] ;  /* 0x0000000003067984 */ /* 0x001fe20000000a00 */
[----:B------:R-:W-:-:S03]  /*0e60*/  IMAD R11, R12, 0x8, R15 ;  /* 0x000000080c0b7824 */ /* 0x000fc600078e020f */
[----:B------:R-:W0:Y:S02]  /*0e70*/  LDS.64 R4, [R10] ;  /* 0x000000000a047984 */ /* 0x000e240000000a00 */
[----:B0-----:R-:W-:-:S07]  /*0e80*/  DADD R4, R4, R6 ;  /* 0x0000000004047229 */ /* 0x001fce0000000006 */
[----:B------:R-:W-:Y:S04]  /*0e90*/  STS.64 [R3], R4 ;  /* 0x0000000403007388 */ /* 0x000fe80000000a00 */
[----:B------:R-:W-:Y:S04]  /*0ea0*/  LDS.64 R6, [R11] ;  /* 0x000000000b067984 */ /* 0x000fe80000000a00 */
[----:B------:R-:W0:Y:S02]  /*0eb0*/  LDS.64 R8, [R15] ;  /* 0x000000000f087984 */ /* 0x000e240000000a00 */
[----:B0-----:R-:W-:-:S07]  /*0ec0*/  DADD R6, R6, R8 ;  /* 0x0000000006067229 */ /* 0x001fce0000000008 */
[----:B------:R1:W-:Y:S04]  /*0ed0*/  STS.64 [R15], R6 ;  /* 0x000000060f007388 */ /* 0x0003e80000000a00 */
.L_x_69:
[----:B------:R-:W-:Y:S05]  /*0ee0*/  BSYNC.RECONVERGENT B0 ;  /* 0x0000000000007941 */ /* 0x000fea0003800200 */
.L_x_68:
[----:B------:R-:W-:Y:S01]  /*0ef0*/  BAR.SYNC.DEFER_BLOCKING 0x0 ;  /* 0x0000000000007b1d */ /* 0x000fe20000010000 */
[----:B------:R-:W-:Y:S01]  /*0f00*/  ISETP.GT.U32.AND P0, PT, R2, 0x3, PT ;  /* 0x000000030200780c */ /* 0x000fe20003f04070 */
[----:B------:R-:W-:-:S12]  /*0f10*/  IMAD.MOV.U32 R2, RZ, RZ, R12 ;  /* 0x000000ffff027224 */ /* 0x000fd800078e000c */
[----:B------:R-:W-:Y:S05]  /*0f20*/  @P0 BRA `(.L_x_70) ;  /* 0xfffffffc00b40947 */ /* 0x000fea000383ffff */
.L_x_67:
[----:B------:R-:W-:-:S13]  /*0f30*/  ISETP.NE.AND P0, PT, R0, RZ, PT ;  /* 0x000000ff0000720c */ /* 0x000fda0003f05270 */
[----:B------:R-:W-:Y:S05]  /*0f40*/  @P0 EXIT ;  /* 0x000000000000094d */ /* 0x000fea0003800000 */
[----:B------:R-:W2:Y:S01]  /*0f50*/  S2UR UR5, SR_CgaCtaId ;  /* 0x00000000000579c3 */ /* 0x000ea20000008800 */
[----:B------:R-:W-:Y:S01]  /*0f60*/  UMOV UR4, 0x400 ;  /* 0x0000040000047882 */ /* 0x000fe20000000000 */
[----:B01----:R-:W-:Y:S06]  /*0f70*/  LDS.64 R6, [R13] ;  /* 0x000000000d067984 */ /* 0x003fec0000000a00 */
[----:B------:R-:W0:Y:S01]  /*0f80*/  LDC.64 R4, c[0x0][0x390] ;  /* 0x0000e400ff047b82 */ /* 0x000e220000000a00 */
[----:B--2---:R-:W-:-:S09]  /*0f90*/  ULEA UR4, UR5, UR4, 0x18 ;  /* 0x0000000405047291 */ /* 0x004fd2000f8ec0ff */
[----:B------:R-:W0:Y:S02]  /*0fa0*/  LDS.64 R2, [UR4] ;  /* 0x00000004ff027984 */ /* 0x000e240008000a00 */
[----:B------:R-:W1:Y:S02]  /*0fb0*/  LDCU.64 UR4, c[0x0][0x390] ;  /* 0x00007200ff0477ac */ /* 0x000e640008000a00 */
[----:B-1----:R-:W-:-:S04]  /*0fc0*/  UIADD3 UR4, UP0, UPT, UR4, 0x8, URZ ;  /* 0x0000000804047890 */ /* 0x002fc8000ff1e0ff */
[----:B------:R-:W-:Y:S02]  /*0fd0*/  UIADD3.X UR5, UPT, UPT, URZ, UR5, URZ, UP0, !UPT ;  /* 0x00000005ff057290 */ /* 0x000fe400087fe4ff */
[----:B------:R-:W-:-:S04]  /*0fe0*/  IMAD.U32 R8, RZ, RZ, UR4 ;  /* 0x00000004ff087e24 */ /* 0x000fc8000f8e00ff */
[----:B------:R-:W-:Y:S01]  /*0ff0*/  IMAD.U32 R9, RZ, RZ, UR5 ;  /* 0x00000005ff097e24 */ /* 0x000fe2000f8e00ff */
[----:B0-----:R-:W-:Y:S04]  /*1000*/  REDG.E.ADD.F64.RN.STRONG.GPU desc[UR6][R4.64], R2 ;  /* 0x00000002040079a6 */ /* 0x001fe8000c12ff06 */
[----:B------:R-:W-:Y:S01]  /*1010*/  REDG.E.ADD.F64.RN.STRONG.GPU desc[UR6][R8.64], R6 ;  /* 0x00000006080079a6 */ /* 0x000fe2000c12ff06 */
[----:B------:R-:W-:Y:S05]  /*1020*/  EXIT ;  /* 0x000000000000794d */ /* 0x000fea0003800000 */
        .type           $beam_phase$__internal_trig_reduction_slowpathd,@function
        .size           $beam_phase$__internal_trig_reduction_slowpathd,(.L_x_152 - $beam_phase$__internal_trig_reduction_slowpathd)
$beam_phase$__internal_trig_reduction_slowpathd:
[--C-:B------:R-:W-:Y:S01]  /*1030*/  SHF.R.U32.HI R9, RZ, 0x14, R3.reuse ;  /* 0x00000014ff097819 */ /* 0x100fe20000011603 */
[----:B------:R-:W-:Y:S02]  /*1040*/  IMAD.MOV.U32 R17, RZ, RZ, R3 ;  /* 0x000000ffff117224 */ /* 0x000fe400078e0003 */
[----:B------:R-:W-:Y:S01]  /*1050*/  IMAD.MOV.U32 R10, RZ, RZ, RZ ;  /* 0x000000ffff0a7224 */ /* 0x000fe200078e00ff */
[----:B------:R-:W-:-:S04]  /*1060*/  LOP3.LUT R11, R9, 0x7ff, RZ, 0xc0, !PT ;  /* 0x000007ff090b7812 */ /* 0x000fc800078ec0ff */
[----:B------:R-:W-:-:S13]  /*1070*/  ISETP.NE.AND P0, PT, R11, 0x7ff, PT ;  /* 0x000007ff0b00780c */ /* 0x000fda0003f05270 */
[----:B------:R-:W-:Y:S05]  /*1080*/  @!P0 BRA `(.L_x_71) ;  /* 0x0000000800488947 */ /* 0x000fea0003800000 */
[----:B------:R-:W-:Y:S01]  /*1090*/  VIADD R11, R11, 0xfffffc00 ;  /* 0xfffffc000b0b7836 */ /* 0x000fe20000000000 */
[----:B------:R-:W-:Y:S01]  /*10a0*/  BSSY.RECONVERGENT B3, `(.L_x_72) ;  /* 0x000002f000037945 */ /* 0x000fe20003800200 */
[----:B------:R-:W-:-:S03]  /*10b0*/  CS2R R14, SRZ ;  /* 0x00000000000e7805 */ /* 0x000fc6000001ff00 */
[----:B------:R-:W-:Y:S02]  /*10c0*/  SHF.R.U32.HI R10, RZ, 0x6, R11 ;  /* 0x00000006ff0a7819 */ /* 0x000fe4000001160b */
[----:B------:R-:W-:Y:S02]  /*10d0*/  ISETP.GE.U32.AND P0, PT, R11, 0x80, PT ;  /* 0x000000800b00780c */ /* 0x000fe40003f06070 */
[C---:B------:R-:W-:Y:S02]  /*10e0*/  IADD3 R11, PT, PT, -R10.reuse, 0x13, RZ ;  /* 0x000000130a0b7810 */ /* 0x040fe40007ffe1ff */
[----:B------:R-:W-:Y:S02]  /*10f0*/  IADD3 R25, PT, PT, -R10, 0xf, RZ ;  /* 0x0000000f0a197810 */ /* 0x000fe40007ffe1ff */
[----:B------:R-:W-:-:S04]  /*1100*/  SEL R11, R11, 0x12, P0 ;  /* 0x000000120b0b7807 */ /* 0x000fc80000000000 */
[----:B------:R-:W-:-:S13]  /*1110*/  ISETP.GE.AND P0, PT, R25, R11, PT ;  /* 0x0000000b1900720c */ /* 0x000fda0003f06270 */
[----:B------:R-:W-:Y:S05]  /*1120*/  @P0 BRA `(.L_x_73) ;  /* 0x0000000000980947 */ /* 0x000fea0003800000 */
[----:B------:R-:W0:Y:S01]  /*1130*/  LDC.64 R12, c[0x0][0x358] ;  /* 0x0000d600ff0c7b82 */ /* 0x000e220000000a00 */
[C---:B------:R-:W-:Y:S01]  /*1140*/  SHF.L.U64.HI R19, R16.reuse, 0xb, R17 ;  /* 0x0000000b10137819 */ /* 0x040fe20000010211 */
[----:B------:R-:W-:Y:S01]  /*1150*/  BSSY.RECONVERGENT B4, `(.L_x_74) ;  /* 0x0000022000047945 */ /* 0x000fe20003800200 */
[----:B------:R-:W-:Y:S01]  /*1160*/  IMAD.SHL.U32 R23, R16, 0x800, RZ ;  /* 0x0000080010177824 */ /* 0x000fe200078e00ff */
[----:B------:R-:W-:Y:S01]  /*1170*/  IADD3 R22, PT, PT, RZ, -R10, -R11 ;  /* 0x8000000aff167210 */ /* 0x000fe20007ffe80b */
[----:B------:R-:W-:Y:S01]  /*1180*/  IMAD.MOV.U32 R18, RZ, RZ, RZ ;  /* 0x000000ffff127224 */ /* 0x000fe200078e00ff */
[----:B------:R-:W-:Y:S02]  /*1190*/  CS2R R14, SRZ ;  /* 0x00000000000e7805 */ /* 0x000fe4000001ff00 */
[----:B------:R-:W-:-:S07]  /*11a0*/  LOP3.LUT R19, R19, 0x80000000, RZ, 0xfc, !PT ;  /* 0x8000000013137812 */ /* 0x000fce00078efcff */
.L_x_75:
[----:B------:R-:W1:Y:S01]  /*11b0*/  LDC.64 R16, c[0x4][RZ] ;  /* 0x01000000ff107b82 */ /* 0x000e620000000a00 */
[----:B0-----:R-:W-:Y:S02]  /*11c0*/  R2UR UR8, R12 ;  /* 0x000000000c0872ca */ /* 0x001fe400000e0000 */
[----:B------:R-:W-:Y:S01]  /*11d0*/  R2UR UR9, R13 ;  /* 0x000000000d0972ca */ /* 0x000fe200000e0000 */
[----:B-1----:R-:W-:-:S12]  /*11e0*/  IMAD.WIDE R16, R25, 0x8, R16 ;  /* 0x0000000819107825 */ /* 0x002fd800078e0210 */
[----:B------:R-:W2:Y:S01]  /*11f0*/  LDG.E.64.CONSTANT R16, desc[UR8][R16.64] ;  /* 0x0000000810107981 */ /* 0x000ea2000c1e9b00 */
[----:B------:R-:W-:Y:S02]  /*1200*/  VIADD R22, R22, 0x1 ;  /* 0x0000000116167836 */ /* 0x000fe40000000000 */
[----:B------:R-:W-:Y:S02]  /*1210*/  VIADD R25, R25, 0x1 ;  /* 0x0000000119197836 */ /* 0x000fe40000000000 */
[----:B--2---:R-:W-:-:S04]  /*1220*/  IMAD.WIDE.U32 R14, P2, R16, R23, R14 ;  /* 0x00000017100e7225 */ /* 0x004fc8000784000e */
[----:B------:R-:W-:Y:S02]  /*1230*/  IMAD R27, R16, R19, RZ ;  /* 0x00000013101b7224 */ /* 0x000fe400078e02ff */
[CC--:B------:R-:W-:Y:S02]  /*1240*/  IMAD R24, R17.reuse, R23.reuse, RZ ;  /* 0x0000001711187224 */ /* 0x0c0fe400078e02ff */
[----:B------:R-:W-:Y:S01]  /*1250*/  IMAD.HI.U32 R29, R17, R23, RZ ;  /* 0x00000017111d7227 */ /* 0x000fe200078e00ff */
[----:B------:R-:W-:-:S03]  /*1260*/  IADD3 R15, P0, PT, R27, R15, RZ ;  /* 0x0000000f1b0f7210 */ /* 0x000fc60007f1e0ff */
[----:B------:R-:W-:Y:S01]  /*1270*/  IMAD R27, R18, 0x8, R1 ;  /* 0x00000008121b7824 */ /* 0x000fe200078e0201 */
[----:B------:R-:W-:Y:S01]  /*1280*/  IADD3 R15, P1, PT, R24, R15, RZ ;  /* 0x0000000f180f7210 */ /* 0x000fe20007f3e0ff */
[----:B------:R-:W-:-:S04]  /*1290*/  IMAD.HI.U32 R24, R16, R19, RZ ;  /* 0x0000001310187227 */ /* 0x000fc800078e00ff */
[----:B------:R-:W-:Y:S01]  /*12a0*/  IMAD.X R24, RZ, RZ, R24, P2 ;  /* 0x000000ffff187224 */ /* 0x000fe200010e0618 */
[----:B------:R0:W-:Y:S01]  /*12b0*/  STL.64 [R27], R14 ;  /* 0x0000000e1b007387 */ /* 0x0001e20000100a00 */
[----:B------:R-:W-:-:S03]  /*12c0*/  IMAD.HI.U32 R16, R17, R19, RZ ;  /* 0x0000001311107227 */ /* 0x000fc600078e00ff */
[----:B------:R-:W-:Y:S01]  /*12d0*/  IADD3.X R24, P0, PT, R29, R24, RZ, P0, !PT ;  /* 0x000000181d187210 */ /* 0x000fe2000071e4ff */
[----:B------:R-:W-:Y:S02]  /*12e0*/  IMAD R17, R17, R19, RZ ;  /* 0x0000001311117224 */ /* 0x000fe400078e02ff */
[----:B------:R-:W-:Y:S02]  /*12f0*/  VIADD R18, R18, 0x1 ;  /* 0x0000000112127836 */ /* 0x000fe40000000000 */
[----:B------:R-:W-:Y:S01]  /*1300*/  IMAD.X R16, RZ, RZ, R16, P0 ;  /* 0x000000ffff107224 */ /* 0x000fe200000e0610 */
[----:B------:R-:W-:Y:S02]  /*1310*/  ISETP.NE.AND P0, PT, R22, -0xf, PT ;  /* 0xfffffff11600780c */ /* 0x000fe40003f05270 */
[----:B------:R-:W-:-:S05]  /*1320*/  IADD3.X R24, P1, PT, R17, R24, RZ, P1, !PT ;  /* 0x0000001811187210 */ /* 0x000fca0000f3e4ff */
[----:B------:R-:W-:Y:S02]  /*1330*/  IMAD.X R17, RZ, RZ, R16, P1 ;  /* 0x000000ffff117224 */ /* 0x000fe400008e0610 */
[----:B0-----:R-:W-:Y:S02]  /*1340*/  IMAD.MOV.U32 R14, RZ, RZ, R24 ;  /* 0x000000ffff0e7224 */ /* 0x001fe400078e0018 */
[----:B------:R-:W-:Y:S02]  /*1350*/  IMAD.MOV.U32 R15, RZ, RZ, R17 ;  /* 0x000000ffff0f7224 */ /* 0x000fe400078e0011 */
[----:B------:R-:W-:Y:S05]  /*1360*/  @P0 BRA `(.L_x_75) ;  /* 0xfffffffc00900947 */ /* 0x000fea000383ffff */
[----:B------:R-:W-:Y:S05]  /*1370*/  BSYNC.RECONVERGENT B4 ;  /* 0x0000000000047941 */ /* 0x000fea0003800200 */
.L_x_74:
[----:B------:R-:W-:-:S07]  /*1380*/  IMAD.MOV.U32 R25, RZ, RZ, R11 ;  /* 0x000000ffff197224 */ /* 0x000fce00078e000b */
.L_x_73:
[----:B------:R-:W-:Y:S05]  /*1390*/  BSYNC.RECONVERGENT B3 ;  /* 0x0000000000037941 */ /* 0x000fea0003800200 */
.L_x_72:
[----:B------:R-:W-:Y:S01]  /*13a0*/  LOP3.LUT P0, R19, R9, 0x3f, RZ, 0xc0, !PT ;  /* 0x0000003f09137812 */ /* 0x000fe2000780c0ff */
[----:B------:R-:W-:-:S04]  /*13b0*/  IMAD.IADD R10, R10, 0x1, R25 ;  /* 0x000000010a0a7824 */ /* 0x000fc800078e0219 */
[----:B------:R-:W-:-:S05]  /*13c0*/  IMAD.U32 R23, R10, 0x8, R1 ;  /* 0x000000080a177824 */ /* 0x000fca00078e0001 */
[----:B------:R0:W-:Y:S04]  /*13d0*/  STL.64 [R23+-0x78], R14 ;  /* 0xffff880e17007387 */ /* 0x0001e80000100a00 */
[----:B------:R-:W2:Y:S04]  /*13e0*/  @P0 LDL.64 R16, [R1+0x8] ;  /* 0x0000080001100983 */ /* 0x000ea80000100a00 */
[----:B------:R-:W3:Y:S04]  /*13f0*/  LDL.64 R12, [R1+0x10] ;  /* 0x00001000010c7983 */ /* 0x000ee80000100a00 */
[----:B------:R-:W4:Y:S01]  /*1400*/  LDL.64 R10, [R1+0x18] ;  /* 0x00001800010a7983 */ /* 0x000f220000100a00 */
[----:B------:R-:W-:Y:S01]  /*1410*/  @P0 LOP3.LUT R9, R19, 0x3f, RZ, 0x3c, !PT ;  /* 0x0000003f13090812 */ /* 0x000fe200078e3cff */
[----:B------:R-:W-:Y:S01]  /*1420*/  BSSY.RECONVERGENT B3, `(.L_x_76) ;  /* 0x0000034000037945 */ /* 0x000fe20003800200 */
[----:B--2---:R-:W-:-:S02]  /*1430*/  @P0 SHF.R.U64 R16, R16, 0x1, R17 ;  /* 0x0000000110100819 */ /* 0x004fc40000001211 */
[----:B------:R-:W-:Y:S02]  /*1440*/  @P0 SHF.R.U32.HI R18, RZ, 0x1, R17 ;  /* 0x00000001ff120819 */ /* 0x000fe40000011611 */
[----:B---3--:R-:W-:Y:S02]  /*1450*/  @P0 SHF.L.U32 R17, R12, R19, RZ ;  /* 0x000000130c110219 */ /* 0x008fe400000006ff */
[----:B0-----:R-:W-:Y:S02]  /*1460*/  @P0 SHF.R.U64 R14, R16, R9, R18 ;  /* 0x00000009100e0219 */ /* 0x001fe40000001212 */
[--C-:B------:R-:W-:Y:S02]  /*1470*/  @P0 SHF.R.U32.HI R26, RZ, 0x1, R13.reuse ;  /* 0x00000001ff1a0819 */ /* 0x100fe4000001160d */
[C-C-:B------:R-:W-:Y:S02]  /*1480*/  @P0 SHF.R.U64 R24, R12.reuse, 0x1, R13.reuse ;  /* 0x000000010c180819 */ /* 0x140fe4000000120d */
[----:B------:R-:W-:-:S02]  /*1490*/  @P0 SHF.L.U64.HI R22, R12, R19, R13 ;  /* 0x000000130c160219 */ /* 0x000fc4000001020d */
[----:B------:R-:W-:Y:S02]  /*14a0*/  @P0 SHF.R.U32.HI R15, RZ, R9, R18 ;  /* 0x00000009ff0f0219 */ /* 0x000fe40000011612 */
[----:B------:R-:W-:Y:S02]  /*14b0*/  @P0 LOP3.LUT R12, R17, R14, RZ, 0xfc, !PT ;  /* 0x0000000e110c0212 */ /* 0x000fe400078efcff */
[----:B----4-:R-:W-:Y:S02]  /*14c0*/  @P0 SHF.L.U32 R16, R10, R19, RZ ;  /* 0x000000130a100219 */ /* 0x010fe400000006ff */
[----:B------:R-:W-:Y:S01]  /*14d0*/  @P0 SHF.R.U64 R23, R24, R9, R26 ;  /* 0x0000000918170219 */ /* 0x000fe2000000121a */
[----:B------:R-:W-:Y:S01]  /*14e0*/  IMAD.SHL.U32 R14, R12, 0x4, RZ ;  /* 0x000000040c0e7824 */ /* 0x000fe200078e00ff */
[----:B------:R-:W-:Y:S02]  /*14f0*/  @P0 LOP3.LUT R13, R22, R15, RZ, 0xfc, !PT ;  /* 0x0000000f160d0212 */ /* 0x000fe400078efcff */
[----:B------:R-:W-:-:S02]  /*1500*/  @P0 SHF.L.U64.HI R18, R10, R19, R11 ;  /* 0x000000130a120219 */ /* 0x000fc4000001020b */
[----:B------:R-:W-:Y:S02]  /*1510*/  @P0 SHF.R.U32.HI R9, RZ, R9, R26 ;  /* 0x00000009ff090219 */ /* 0x000fe4000001161a */
[----:B------:R-:W-:Y:S02]  /*1520*/  @P0 LOP3.LUT R10, R16, R23, RZ, 0xfc, !PT ;  /* 0x00000017100a0212 */ /* 0x000fe400078efcff */
[----:B------:R-:W-:Y:S02]  /*1530*/  SHF.L.U64.HI R15, R12, 0x2, R13 ;  /* 0x000000020c0f7819 */ /* 0x000fe4000001020d */
[----:B------:R-:W-:Y:S02]  /*1540*/  @P0 LOP3.LUT R11, R18, R9, RZ, 0xfc, !PT ;  /* 0x00000009120b0212 */ /* 0x000fe400078efcff */
[----:B------:R-:W-:Y:S02]  /*1550*/  SHF.L.W.U32.HI R13, R13, 0x2, R10 ;  /* 0x000000020d0d7819 */ /* 0x000fe40000010e0a */
[----:B------:R-:W-:-:S02]  /*1560*/  IADD3 RZ, P0, PT, RZ, -R14, RZ ;  /* 0x8000000effff7210 */ /* 0x000fc40007f1e0ff */
[----:B------:R-:W-:Y:S02]  /*1570*/  LOP3.LUT R9, RZ, R15, RZ, 0x33, !PT ;  /* 0x0000000fff097212 */ /* 0x000fe400078e33ff */
[----:B------:R-:W-:Y:S02]  /*1580*/  SHF.L.W.U32.HI R10, R10, 0x2, R11 ;  /* 0x000000020a0a7819 */ /* 0x000fe40000010e0b */
[----:B------:R-:W-:Y:S02]  /*1590*/  LOP3.LUT R12, RZ, R13, RZ, 0x33, !PT ;  /* 0x0000000dff0c7212 */ /* 0x000fe400078e33ff */
[----:B------:R-:W-:Y:S02]  /*15a0*/  IADD3.X R18, P0, PT, RZ, R9, RZ, P0, !PT ;  /* 0x00000009ff127210 */ /* 0x000fe4000071e4ff */
[----:B------:R-:W-:Y:S02]  /*15b0*/  LOP3.LUT R9, RZ, R10, RZ, 0x33, !PT ;  /* 0x0000000aff097212 */ /* 0x000fe400078e33ff */
[----:B------:R-:W-:-:S02]  /*15c0*/  IADD3.X R12, P1, PT, RZ, R12, RZ, P0, !PT ;  /* 0x0000000cff0c7210 */ /* 0x000fc4000073e4ff */
[----:B------:R-:W-:-:S03]  /*15d0*/  ISETP.GT.U32.AND P2, PT, R13, -0x1, PT ;  /* 0xffffffff0d00780c */ /* 0x000fc60003f44070 */
[----:B------:R-:W-:Y:S01]  /*15e0*/  IMAD.X R9, RZ, RZ, R9, P1 ;  /* 0x000000ffff097224 */ /* 0x000fe200008e0609 */
[----:B------:R-:W-:-:S04]  /*15f0*/  ISETP.GT.AND.EX P0, PT, R10, -0x1, PT, P2 ;  /* 0xffffffff0a00780c */ /* 0x000fc80003f04320 */
[----:B------:R-:W-:Y:S02]  /*1600*/  SEL R9, R10, R9, P0 ;  /* 0x000000090a097207 */ /* 0x000fe40000000000 */
[----:B------:R-:W-:Y:S02]  /*1610*/  SEL R16, R13, R12, P0 ;  /* 0x0000000c0d107207 */ /* 0x000fe40000000000 */
[----:B------:R-:W-:-:S04]  /*1620*/  ISETP.NE.U32.AND P1, PT, R9, RZ, PT ;  /* 0x000000ff0900720c */ /* 0x000fc80003f25070 */
[----:B------:R-:W-:Y:S01]  /*1630*/  SEL R13, R16, R9, !P1 ;  /* 0x00000009100d7207 */ /* 0x000fe20004800000 */
[----:B------:R-:W-:-:S05]  /*1640*/  @!P0 IMAD.MOV R14, RZ, RZ, -R14 ;  /* 0x000000ffff0e8224 */ /* 0x000fca00078e0a0e */
[----:B------:R-:W0:Y:S02]  /*1650*/  FLO.U32 R13, R13 ;  /* 0x0000000d000d7300 */ /* 0x000e2400000e0000 */
[C---:B0-----:R-:W-:Y:S02]  /*1660*/  IADD3 R17, PT, PT, -R13.reuse, 0x1f, RZ ;  /* 0x0000001f0d117810 */ /* 0x041fe40007ffe1ff */
[----:B------:R-:W-:-:S03]  /*1670*/  IADD3 R12, PT, PT, -R13, 0x3f, RZ ;  /* 0x0000003f0d0c7810 */ /* 0x000fc60007ffe1ff */
[----:B------:R-:W-:Y:S01]  /*1680*/  @P1 IMAD.MOV R12, RZ, RZ, R17 ;  /* 0x000000ffff0c1224 */ /* 0x000fe200078e0211 */
[----:B------:R-:W-:-:S04]  /*1690*/  SEL R17, R15, R18, P0 ;  /* 0x000000120f117207 */ /* 0x000fc80000000000 */
[----:B------:R-:W-:-:S13]  /*16a0*/  ISETP.NE.AND P1, PT, R12, RZ, PT ;  /* 0x000000ff0c00720c */ /* 0x000fda0003f25270 */
[----:B------:R-:W-:Y:S05]  /*16b0*/  @!P1 BRA `(.L_x_77) ;  /* 0x0000000000289947 */ /* 0x000fea0003800000 */
[----:B------:R-:W-:Y:S02]  /*16c0*/  LOP3.LUT R13, R12, 0x3f, RZ, 0xc0, !PT ;  /* 0x0000003f0c0d7812 */ /* 0x000fe400078ec0ff */
[--C-:B------:R-:W-:Y:S02]  /*16d0*/  SHF.R.U64 R15, R14, 0x1, R17.reuse ;  /* 0x000000010e0f7819 */ /* 0x100fe40000001211 */
[----:B------:R-:W-:Y:S02]  /*16e0*/  SHF.R.U32.HI R17, RZ, 0x1, R17 ;  /* 0x00000001ff117819 */ /* 0x000fe40000011611 */
[----:B------:R-:W-:Y:S02]  /*16f0*/  LOP3.LUT R14, R12, 0x3f, RZ, 0xc, !PT ;  /* 0x0000003f0c0e7812 */ /* 0x000fe400078e0cff */
[CC--:B------:R-:W-:Y:S02]  /*1700*/  SHF.L.U64.HI R18, R16.reuse, R13.reuse, R9 ;  /* 0x0000000d10127219 */ /* 0x0c0fe40000010209 */
[----:B------:R-:W-:-:S02]  /*1710*/  SHF.L.U32 R13, R16, R13, RZ ;  /* 0x0000000d100d7219 */ /* 0x000fc400000006ff */
[-CC-:B------:R-:W-:Y:S02]  /*1720*/  SHF.R.U64 R16, R15, R14.reuse, R17.reuse ;  /* 0x0000000e0f107219 */ /* 0x180fe40000001211 */
[----:B------:R-:W-:Y:S02]  /*1730*/  SHF.R.U32.HI R9, RZ, R14, R17 ;  /* 0x0000000eff097219 */ /* 0x000fe40000011611 */
[----:B------:R-:W-:Y:S02]  /*1740*/  LOP3.LUT R16, R13, R16, RZ, 0xfc, !PT ;  /* 0x000000100d107212 */ /* 0x000fe400078efcff */
[----:B------:R-:W-:-:S07]  /*1750*/  LOP3.LUT R9, R18, R9, RZ, 0xfc, !PT ;  /* 0x0000000912097212 */ /* 0x000fce00078efcff */
.L_x_77:
[----:B------:R-:W-:Y:S05]  /*1760*/  BSYNC.RECONVERGENT B3 ;  /* 0x0000000000037941 */ /* 0x000fea0003800200 */
.L_x_76:
[----:B------:R-:W-:Y:S01]  /*1770*/  IMAD.WIDE.U32 R18, R16, 0x2168c235, RZ ;  /* 0x2168c23510127825 */ /* 0x000fe200078e00ff */
[----:B------:R-:W-:-:S03]  /*1780*/  SHF.R.U32.HI R11, RZ, 0x1e, R11 ;  /* 0x0000001eff0b7819 */ /* 0x000fc6000001160b */
[----:B------:R-:W-:Y:S01]  /*1790*/  IMAD.MOV.U32 R14, RZ, RZ, R19 ;  /* 0x000000ffff0e7224 */ /* 0x000fe200078e0013 */
[----:B------:R-:W-:Y:S01]  /*17a0*/  IADD3 RZ, P1, PT, R18, R18, RZ ;  /* 0x0000001212ff7210 */ /* 0x000fe20007f3e0ff */
[----:B------:R-:W-:Y:S01]  /*17b0*/  IMAD.MOV.U32 R15, RZ, RZ, RZ ;  /* 0x000000ffff0f7224 */ /* 0x000fe200078e00ff */
[----:B------:R-:W-:Y:S01]  /*17c0*/  LEA.HI R10, R10, R11, RZ, 0x1 ;  /* 0x0000000b0a0a7211 */ /* 0x000fe200078f08ff */
[----:B------:R-:W-:-:S04]  /*17d0*/  IMAD.HI.U32 R13, R9, -0x36f0255e, RZ ;  /* 0xc90fdaa2090d7827 */ /* 0x000fc800078e00ff */
[----:B------:R-:W-:-:S04]  /*17e0*/  IMAD.WIDE.U32 R14, R16, -0x36f0255e, R14 ;  /* 0xc90fdaa2100e7825 */ /* 0x000fc800078e000e */
[C---:B------:R-:W-:Y:S02]  /*17f0*/  IMAD R17, R9.reuse, -0x36f0255e, RZ ;  /* 0xc90fdaa209117824 */ /* 0x040fe400078e02ff */
[----:B------:R-:W-:-:S04]  /*1800*/  IMAD.WIDE.U32 R14, P2, R9, 0x2168c235, R14 ;  /* 0x2168c235090e7825 */ /* 0x000fc8000784000e */
[----:B------:R-:W-:Y:S01]  /*1810*/  IMAD.X R9, RZ, RZ, R13, P2 ;  /* 0x000000ffff097224 */ /* 0x000fe200010e060d */
[----:B------:R-:W-:Y:S02]  /*1820*/  IADD3 R13, P2, PT, R17, R15, RZ ;  /* 0x0000000f110d7210 */ /* 0x000fe40007f5e0ff */
[----:B------:R-:W-:Y:S02]  /*1830*/  IADD3.X RZ, P1, PT, R14, R14, RZ, P1, !PT ;  /* 0x0000000e0eff7210 */ /* 0x000fe40000f3e4ff */
[C---:B------:R-:W-:Y:S01]  /*1840*/  ISETP.GT.U32.AND P3, PT, R13.reuse, RZ, PT ;  /* 0x000000ff0d00720c */ /* 0x040fe20003f64070 */
[----:B------:R-:W-:Y:S01]  /*1850*/  IMAD.X R9, RZ, RZ, R9, P2 ;  /* 0x000000ffff097224 */ /* 0x000fe200010e0609 */
[----:B------:R-:W-:-:S04]  /*1860*/  IADD3.X R14, P2, PT, R13, R13, RZ, P1, !PT ;  /* 0x0000000d0d0e7210 */ /* 0x000fc80000f5e4ff */
[C---:B------:R-:W-:Y:S01]  /*1870*/  ISETP.GT.AND.EX P1, PT, R9.reuse, RZ, PT, P3 ;  /* 0x000000ff0900720c */ /* 0x040fe20003f24330 */
[----:B------:R-:W-:-:S03]  /*1880*/  IMAD.X R16, R9, 0x1, R9, P2 ;  /* 0x0000000109107824 */ /* 0x000fc600010e0609 */
[----:B------:R-:W-:Y:S02]  /*1890*/  SEL R14, R14, R13, P1 ;  /* 0x0000000d0e0e7207 */ /* 0x000fe40000800000 */
[----:B------:R-:W-:Y:S02]  /*18a0*/  SEL R9, R16, R9, P1 ;  /* 0x0000000910097207 */ /* 0x000fe40000800000 */
[----:B------:R-:W-:Y:S02]  /*18b0*/  IADD3 R16, P2, PT, R14, 0x1, RZ ;  /* 0x000000010e107810 */ /* 0x000fe40007f5e0ff */
[----:B------:R-:W-:Y:S02]  /*18c0*/  SEL R13, RZ, 0xffffffff, !P1 ;  /* 0xffffffffff0d7807 */ /* 0x000fe40004800000 */
[----:B------:R-:W-:Y:S01]  /*18d0*/  LOP3.LUT P1, R3, R3, 0x80000000, RZ, 0xc0, !PT ;  /* 0x8000000003037812 */ /* 0x000fe2000782c0ff */
[----:B------:R-:W-:Y:S02]  /*18e0*/  IMAD.X R9, RZ, RZ, R9, P2 ;  /* 0x000000ffff097224 */ /* 0x000fe400010e0609 */
[----:B------:R-:W-:Y:S01]  /*18f0*/  IMAD.IADD R12, R13, 0x1, -R12 ;  /* 0x000000010d0c7824 */ /* 0x000fe200078e0a0c */
[----:B------:R-:W-:-:S02]  /*1900*/  @!P0 LOP3.LUT R3, R3, 0x80000000, RZ, 0x3c, !PT ;  /* 0x8000000003038812 */ /* 0x000fc400078e3cff */
[----:B------:R-:W-:Y:S01]  /*1910*/  SHF.R.U64 R16, R16, 0xa, R9 ;  /* 0x0000000a10107819 */ /* 0x000fe20000001209 */
[----:B------:R-:W-:-:S03]  /*1920*/  IMAD.SHL.U32 R12, R12, 0x100000, RZ ;  /* 0x001000000c0c7824 */ /* 0x000fc600078e00ff */
[----:B------:R-:W-:-:S03]  /*1930*/  IADD3 R16, P2, PT, R16, 0x1, RZ ;  /* 0x0000000110107810 */ /* 0x000fc60007f5e0ff */
[----:B------:R-:W-:Y:S01]  /*1940*/  @P1 IMAD.MOV R10, RZ, RZ, -R10 ;  /* 0x000000ffff0a1224 */ /* 0x000fe200078e0a0a */
[----:B------:R-:W-:-:S04]  /*1950*/  LEA.HI.X R9, R9, RZ, RZ, 0x16, P2 ;  /* 0x000000ff09097211 */ /* 0x000fc800010fb4ff */
[--C-:B------:R-:W-:Y:S02]  /*1960*/  SHF.R.U64 R16, R16, 0x1, R9.reuse ;  /* 0x0000000110107819 */ /* 0x100fe40000001209 */
[----:B------:R-:W-:Y:S02]  /*1970*/  SHF.R.U32.HI R9, RZ, 0x1, R9 ;  /* 0x00000001ff097819 */ /* 0x000fe40000011609 */
[----:B------:R-:W-:-:S04]  /*1980*/  IADD3 R16, P2, P3, RZ, RZ, R16 ;  /* 0x000000ffff107210 */ /* 0x000fc80007b5e010 */
[----:B------:R-:W-:-:S04]  /*1990*/  IADD3.X R12, PT, PT, R12, 0x3fe00000, R9, P2, P3 ;  /* 0x3fe000000c0c7810 */ /* 0x000fc800017e6409 */
[----:B------:R-:W-:-:S07]  /*19a0*/  LOP3.LUT R17, R12, R3, RZ, 0xfc, !PT ;  /* 0x000000030c117212 */ /* 0x000fce00078efcff */
.L_x_71:
[----:B------:R-:W-:Y:S02]  /*19b0*/  IMAD.MOV.U32 R9, RZ, RZ, 0x0 ;  /* 0x00000000ff097424 */ /* 0x000fe400078e00ff */
[----:B------:R-:W-:Y:S02]  /*19c0*/  IMAD.MOV.U32 R3, RZ, RZ, R10 ;  /* 0x000000ffff037224 */ /* 0x000fe400078e000a */
[----:B------:R-:W-:Y:S05]  /*19d0*/  RET.REL.NODEC R8 `(beam_phase) ;  /* 0xffffffe408887950 */ /* 0x000fea0003c3ffff */
.L_x_78:
        /* <DEDUP_REMOVED lines=10> */
.L_x_152:


//--------------------- .text.kick_multi_harmonic --------------------------
	.section	.text.kick_multi_harmonic,"ax",@progbits
	.align	128
        .global         kick_multi_harmonic
        .type           kick_multi_harmonic,@function
        .size           kick_multi_harmonic,(.L_x_153 - kick_multi_harmonic)
        .other          kick_multi_harmonic,@"STO_CUDA_ENTRY STV_DEFAULT"
kick_multi_harmonic:
.text.kick_multi_harmonic:
[----:B------:R-:W0:Y:S01]  /*0000*/  LDC R1, c[0x0][0x37c] ;  /* 0x0000df00ff017b82 */ /* 0x000e220000000800 */
[----:B------:R-:W1:Y:S01]  /*0010*/  S2R R0, SR_TID.X ;  /* 0x0000000000007919 */ /* 0x000e620000002100 */
[----:B------:R-:W2:Y:S01]  /*0020*/  LDCU UR8, c[0x0][0x390] ;  /* 0x00007200ff0877ac */ /* 0x000ea20008000800 */
[----:B------:R-:W-:Y:S01]  /*0030*/  BSSY.RECONVERGENT B2, `(.L_x_79) ;  /* 0x000021a000027945 */ /* 0x000fe20003800200 */
[----:B0-----:R-:W-:Y:S01]  /*0040*/  VIADD R1, R1, 0xffffffd8 ;  /* 0xffffffd801017836 */ /* 0x001fe20000000000 */
[----:B------:R-:W1:Y:S01]  /*0050*/  S2R R3, SR_CTAID.X ;  /* 0x0000000000037919 */ /* 0x000e620000002500 */
[----:B------:R-:W1:Y:S01]  /*0060*/  LDCU UR4, c[0x0][0x360] ;  /* 0x00006c00ff0477ac */ /* 0x000e620008000800 */
[----:B------:R-:W0:Y:S01]  /*0070*/  LDCU.64 UR6, c[0x0][0x358] ;  /* 0x00006b00ff0677ac */ /* 0x000e220008000a00 */
[----:B--2---:R-:W-:Y:S01]  /*0080*/  UISETP.GT.AND UP0, UPT, UR8, 0x2, UPT ;  /* 0x000000020800788c */ /* 0x004fe2000bf04270 */
[----:B-1----:R-:W-:-:S08]  /*0090*/  IMAD R0, R3, UR4, R0 ;  /* 0x0000000403007c24 */ /* 0x002fd0000f8e0200 */
[----:B0-----:R-:W-:Y:S05]  /*00a0*/  BRA.U UP0, `(.L_x_80) ;  /* 0x0000000d00cc7547 */ /* 0x001fea000b800000 */
[----:B------:R-:W-:-:S09]  /*00b0*/  UISETP.NE.AND UP0, UPT, UR8, 0x1, UPT ;  /* 0x000000010800788c */ /* 0x000fd2000bf05270 */
[----:B------:R-:W-:Y:S05]  /*00c0*/  BRA.U !UP0, `(.L_x_81) ;  /* 0x00000009086c7547 */ /* 0x000fea000b800000 */
[----:B------:R-:W-:-:S09]  /*00d0*/  UISETP.NE.AND UP0, UPT, UR8, 0x2, UPT ;  /* 0x000000020800788c */ /* 0x000fd2000bf05270 */
[----:B------:R-:W-:Y:S05]  /*00e0*/  BRA.U UP0, `(.L_x_82) ;  /* 0x0000002100387547 */ /* 0x000fea000b800000 */
[----:B------:R-:W0:Y:S02]  /*00f0*/  LDCU UR5, c[0x0][0x3b8] ;  /* 0x00007700ff0577ac */ /* 0x000e240008000800 */
[----:B0-----:R-:W-:-:S13]  /*0100*/  ISETP.GE.AND P0, PT, R0, UR5, PT ;  /* 0x0000000500007c0c */ /* 0x001fda000bf06270 */
[----:B------:R-:W-:Y:S05]  /*0110*/  @P0 EXIT ;  /* 0x000000000000094d */ /* 0x000fea0003800000 */
[----:B------:R-:W0:Y:S01]  /*0120*/  LDC.64 R2, c[0x0][0x3a0] ;  /* 0x0000e800ff027b82 */ /* 0x000e220000000a00 */
[----:B------:R-:W1:Y:S01]  /*0130*/  LDCU.64 UR4, c[0x0][0x398] ;  /* 0x00007300ff0477ac */ /* 0x000e620008000a00 */
[----:B------:R-:W2:Y:S06]  /*0140*/  LDCU.64 UR12, c[0x0][0x398] ;  /* 0x00007300ff0c77ac */ /* 0x000eac0008000a00 */
[----:B------:R-:W3:Y:S01]  /*0150*/  LDC.64 R20, c[0x0][0x3a8] ;  /* 0x0000ea00ff147b82 */ /* 0x000ee20000000a00 */
[----:B------:R-:W4:Y:S01]  /*0160*/  LDCU UR14, c[0x0][0x3b8] ;  /* 0x00007700ff0e77ac */ /* 0x000f220008000800 */
[----:B------:R-:W0:Y:S06]  /*0170*/  LDCU.64 UR8, c[0x0][0x3c0] ;  /* 0x00007800ff0877ac */ /* 0x000e2c0008000a00 */
[----:B------:R-:W1:Y:S01]  /*0180*/  LDC.64 R18, c[0x0][0x3b0] ;  /* 0x0000ec00ff127b82 */ /* 0x000e620000000a00 */
[----:B------:R-:W0:Y:S02]  /*0190*/  LDCU.64 UR10, c[0x4][0x8] ;  /* 0x01000100ff0a77ac */ /* 0x000e240008000a00 */
[----:B0-----:R-:W2:Y:S04]  /*01a0*/  LDG.E.64.CONSTANT R2, desc[UR6][R2.64] ;  /* 0x0000000602027981 */ /* 0x001ea8000c1e9b00 */
[----:B---3--:R-:W5:Y:S04]  /*01b0*/  LDG.E.64.CONSTANT R20, desc[UR6][R20.64] ;  /* 0x0000000614147981 */ /* 0x008f68000c1e9b00 */
[----:B-1----:R-:W5:Y:S01]  /*01c0*/  LDG.E.64.CONSTANT R18, desc[UR6][R18.64] ;  /* 0x0000000612127981 */ /* 0x002f62000c1e9b00 */
[----:B--2-4-:R-:W-:-:S11]  /*01d0*/  DMUL R22, R2, UR4 ;  /* 0x0000000402167c28 */ /* 0x014fd60008000000 */
.L_x_87:
[----:B------:R-:W0:Y:S02]  /*01e0*/  LDC.64 R2, c[0x0][0x380] ;  /* 0x0000e000ff027b82 */ /* 0x000e240000000a00 */
[----:B0-----:R-:W-:-:S06]  /*01f0*/  IMAD.WIDE R2, R0, 0x8, R2 ;  /* 0x0000000800027825 */ /* 0x001fcc00078e0202 */
[----:B------:R-:W2:Y:S01]  /*0200*/  LDG.E.64.CONSTANT R2, desc[UR6][R2.64] ;  /* 0x0000000602027981 */ /* 0x000ea2000c1e9b00 */
[----:B------:R-:W-:Y:S01]  /*0210*/  BSSY.RECONVERGENT B3, `(.L_x_83) ;  /* 0x000001c000037945 */ /* 0x000fe20003800200 */
[----:B--2--5:R-:W-:-:S08]  /*0220*/  DFMA R10, R20, R2, R18 ;  /* 0x00000002140a722b */ /* 0x024fd00000000012 */
[----:B------:R-:W-:-:S14]  /*0230*/  DSETP.NEU.AND P0, PT, |R10|, +INF , PT ;  /* 0x7ff000000a00742a */ /* 0x000fdc0003f0d200 */
[----:B------:R-:W-:Y:S01]  /*0240*/  @!P0 DMUL R26, RZ, R10 ;  /* 0x0000000aff1a8228 */ /* 0x000fe20000000000 */
[----:B------:R-:W-:Y:S01]  /*0250*/  @!P0 IMAD.MOV.U32 R24, RZ, RZ, RZ ;  /* 0x000000ffff188224 */ /* 0x000fe200078e00ff */
[----:B------:R-:W-:Y:S09]  /*0260*/  @!P0 BRA `(.L_x_84) ;  /* 0x0000000000588947 */ /* 0x000ff20003800000 */
[----:B------:R-:W-:Y:S01]  /*0270*/  UMOV UR4, 0x6dc9c883 ;  /* 0x6dc9c88300047882 */ /* 0x000fe20000000000 */
[----:B------:R-:W-:Y:S01]  /*0280*/  UMOV UR5, 0x3fe45f30 ;  /* 0x3fe45f3000057882 */ /* 0x000fe20000000000 */
[C---:B------:R-:W-:Y:S02]  /*0290*/  DSETP.GE.AND P0, PT, |R10|.reuse, 2.14748364800000000000e+09, PT ;  /* 0x41e000000a00742a */ /* 0x040fe40003f06200 */
[----:B------:R-:W-:Y:S01]  /*02a0*/  DMUL R24, R10, UR4 ;  /* 0x000000040a187c28 */ /* 0x000fe20008000000 */
[----:B------:R-:W-:Y:S01]  /*02b0*/  UMOV UR4, 0x54442d18 ;  /* 0x54442d1800047882 */ /* 0x000fe20000000000 */
[----:B------:R-:W-:-:S08]  /*02c0*/  UMOV UR5, 0x3ff921fb ;  /* 0x3ff921fb00057882 */ /* 0x000fd00000000000 */
        /* <DEDUP_REMOVED lines=11> */
[----:B------:R-:W-:-:S07]  /*0380*/  MOV R24, 0x3a0 ;  /* 0x000003a000187802 */ /* 0x000fce0000000f00 */
[----:B------:R-:W-:Y:S05]  /*0390*/  CALL.REL.NOINC `($kick_multi_harmonic$__internal_trig_reduction_slowpathd) ;  /* 0x0000003c00087944 */ /* 0x000fea0003c00000 */
[----:B------:R-:W-:Y:S02]  /*03a0*/  IMAD.MOV.U32 R24, RZ, RZ, R5 ;  /* 0x000000ffff187224 */ /* 0x000fe400078e0005 */
[----:B------:R-:W-:Y:S02]  /*03b0*/  IMAD.MOV.U32 R26, RZ, RZ, R10 ;  /* 0x000000ffff1a7224 */ /* 0x000fe400078e000a */
[----:B------:R-:W-:-:S07]  /*03c0*/  IMAD.MOV.U32 R27, RZ, RZ, R11 ;  /* 0x000000ffff1b7224 */ /* 0x000fce00078e000b */
.L_x_84:
[----:B------:R-:W-:Y:S05]  /*03d0*/  BSYNC.RECONVERGENT B3 ;  /* 0x0000000000037941 */ /* 0x000fea0003800200 */
.L_x_83:
[----:B------:R-:W-:-:S05]  /*03e0*/  IMAD.SHL.U32 R4, R24, 0x40, RZ ;  /* 0x0000004018047824 */ /* 0x000fca00078e00ff */
[----:B------:R-:W-:-:S04]  /*03f0*/  LOP3.LUT R4, R4, 0x40, RZ, 0xc0, !PT ;  /* 0x0000004004047812 */ /* 0x000fc800078ec0ff */
[----:B------:R-:W-:-:S05]  /*0400*/  IADD3 R32, P0, PT, R4, UR10, RZ ;  /* 0x0000000a04207c10 */ /* 0x000fca000ff1e0ff */
[----:B------:R-:W-:-:S05]  /*0410*/  IMAD.X R33, RZ, RZ, UR11, P0 ;  /* 0x0000000bff217e24 */ /* 0x000fca00080e06ff */
[----:B------:R-:W2:Y:S04]  /*0420*/  LDG.E.128.CONSTANT R4, desc[UR6][R32.64] ;  /* 0x0000000620047981 */ /* 0x000ea8000c1e9d00 */
[----:B------:R-:W3:Y:S01]  /*0430*/  LDG.E.128.CONSTANT R8, desc[UR6][R32.64+0x10] ;  /* 0x0000100620087981 */ /* 0x000ee2000c1e9d00 */
[----:B------:R-:W0:Y:S03]  /*0440*/  LDC.64 R30, c[0x0][0x3a8] ;  /* 0x0000ea00ff1e7b82 */ /* 0x000e260000000a00 */
[----:B------:R1:W4:Y:S05]  /*0450*/  LDG.E.128.CONSTANT R12, desc[UR6][R32.64+0x20] ;  /* 0x00002006200c7981 */ /* 0x00032a000c1e9d00 */
[----:B------:R-:W1:Y:S08]  /*0460*/  LDC.64 R28, c[0x0][0x3b0] ;  /* 0x0000ec00ff1c7b82 */ /* 0x000e700000000a00 */
[----:B------:R-:W1:Y:S01]  /*0470*/  LDC.64 R16, c[0x0][0x3a0] ;  /* 0x0000e800ff107b82 */ /* 0x000e620000000a00 */
[----:B0-----:R-:W4:Y:S04]  /*0480*/  LDG.E.64.CONSTANT R30, desc[UR6][R30.64+0x8] ;  /* 0x000008061e1e7981 */ /* 0x001f28000c1e9b00 */
[----:B-1----:R-:W4:Y:S04]  /*0490*/  LDG.E.64.CONSTANT R28, desc[UR6][R28.64+0x8] ;  /* 0x000008061c1c7981 */ /* 0x002f28000c1e9b00 */
[----:B------:R-:W5:Y:S01]  /*04a0*/  LDG.E.64.CONSTANT R16, desc[UR6][R16.64+0x8] ;  /* 0x0000080610107981 */ /* 0x000f62000c1e9b00 */
[----:B------:R-:W-:Y:S01]  /*04b0*/  LOP3.LUT R25, R24, 0x1, RZ, 0xc0, !PT ;  /* 0x0000000118197812 */ /* 0x000fe200078ec0ff */
[----:B------:R-:W-:-:S03]  /*04c0*/  IMAD.MOV.U32 R34, RZ, RZ, 0x20fd8164 ;  /* 0x20fd8164ff227424 */ /* 0x000fc600078e00ff */
[----:B------:R-:W-:Y:S01]  /*04d0*/  ISETP.NE.U32.AND P0, PT, R25, 0x1, PT ;  /* 0x000000011900780c */ /* 0x000fe20003f05070 */
[----:B------:R-:W-:Y:S01]  /*04e0*/  IMAD.MOV.U32 R25, RZ, RZ, 0x3da8ff83 ;  /* 0x3da8ff83ff197424 */ /* 0x000fe200078e00ff */
[----:B------:R-:W-:Y:S02]  /*04f0*/  DMUL R32, R26, R26 ;  /* 0x0000001a1a207228 */ /* 0x000fe40000000000 */
[----:B------:R-:W-:Y:S02]  /*0500*/  FSEL R34, R34, -8.06006814911005101289e+34, !P0 ;  /* 0xf9785eba22227808 */ /* 0x000fe40004000000 */
[----:B------:R-:W-:Y:S01]  /*0510*/  FSEL R35, -R25, 0.11223486810922622681, !P0 ;  /* 0x3de5db6519237808 */ /* 0x000fe20004000100 */
[----:B------:R-:W-:Y:S05]  /*0520*/  BSSY.RECONVERGENT B3, `(.L_x_85) ;  /* 0x000002a000037945 */ /* 0x000fea0003800200 */
[----:B--2---:R-:W-:-:S08]  /*0530*/  DFMA R4, R32, R34, R4 ;  /* 0x000000222004722b */ /* 0x004fd00000000004 */
[----:B------:R-:W-:-:S08]  /*0540*/  DFMA R4, R32, R4, R6 ;  /* 0x000000042004722b */ /* 0x000fd00000000006 */
[----:B---3--:R-:W-:-:S08]  /*0550*/  DFMA R4, R32, R4, R8 ;  /* 0x000000042004722b */ /* 0x008fd00000000008 */
[----:B------:R-:W-:-:S08]  /*0560*/  DFMA R4, R32, R4, R10 ;  /* 0x000000042004722b */ /* 0x000fd0000000000a */
[----:B----4-:R-:W-:-:S08]  /*0570*/  DFMA R4, R32, R4, R12 ;  /* 0x000000042004722b */ /* 0x010fd0000000000c */
[----:B------:R-:W-:Y:S02]  /*0580*/  DFMA R4, R32, R4, R14 ;  /* 0x000000042004722b */ /* 0x000fe4000000000e */
[----:B------:R-:W-:-:S06]  /*0590*/  DFMA R10, R2, R30, R28 ;  /* 0x0000001e020a722b */ /* 0x000fcc000000001c */
[----:B------:R-:W-:Y:S02]  /*05a0*/  DFMA R26, R4, R26, R26 ;  /* 0x0000001a041a722b */ /* 0x000fe4000000001a */
[----:B------:R-:W-:Y:S02]  /*05b0*/  DFMA R4, R32, R4, 1 ;  /* 0x3ff000002004742b */ /* 0x000fe40000000004 */
[----:B------:R-:W-:-:S08]  /*05c0*/  DSETP.NEU.AND P1, PT, |R10|, +INF , PT ;  /* 0x7ff000000a00742a */ /* 0x000fd00003f2d200 */
[----:B------:R-:W-:Y:S02]  /*05d0*/  FSEL R4, R4, R26, !P0 ;  /* 0x0000001a04047208 */ /* 0x000fe40004000000 */
[----:B------:R-:W-:-:S06]  /*05e0*/  FSEL R5, R5, R27, !P0 ;  /* 0x0000001b05057208 */ /* 0x000fcc0004000000 */
[----:B------:R-:W-:Y:S01]  /*05f0*/  DADD R2, RZ, -R4 ;  /* 0x00000000ff027229 */ /* 0x000fe20000000804 */
[----:B------:R-:W-:Y:S01]  /*0600*/  LOP3.LUT P0, RZ, R24, 0x2, RZ, 0xc0, !PT ;  /* 0x0000000218ff7812 */ /* 0x000fe2000780c0ff */
[----:B------:R-:W-:Y:S01]  /*0610*/  @!P1 DMUL R24, RZ, R10 ;  /* 0x0000000aff189228 */ /* 0x000fe20000000000 */
[----:B------:R-:W-:-:S07]  /*0620*/  @!P1 IMAD.MOV.U32 R26, RZ, RZ, RZ ;  /* 0x000000ffff1a9224 */ /* 0x000fce00078e00ff */
[----:B------:R-:W-:Y:S02]  /*0630*/  FSEL R2, R4, R2, !P0 ;  /* 0x0000000204027208 */ /* 0x000fe40004000000 */
[----:B------:R-:W-:Y:S01]  /*0640*/  FSEL R3, R5, R3, !P0 ;  /* 0x0000000305037208 */ /* 0x000fe20004000000 */
[----:B------:R-:W-:Y:S06]  /*0650*/  @!P1 BRA `(.L_x_86) ;  /* 0x0000000000589947 */ /* 0x000fec0003800000 */
        /* <DEDUP_REMOVED lines=18> */
[----:B-----5:R-:W-:Y:S05]  /*0780*/  CALL.REL.NOINC `($kick_multi_harmonic$__internal_trig_reduction_slowpathd) ;  /* 0x00000038000c7944 */ /* 0x020fea0003c00000 */
[----:B------:R-:W-:Y:S02]  /*0790*/  IMAD.MOV.U32 R26, RZ, RZ, R5 ;  /* 0x000000ffff1a7224 */ /* 0x000fe400078e0005 */
[----:B------:R-:W-:Y:S02]  /*07a0*/  IMAD.MOV.U32 R24, RZ, RZ, R10 ;  /* 0x000000ffff187224 */ /* 0x000fe400078e000a */
[----:B------:R-:W-:-:S07]  /*07b0*/  IMAD.MOV.U32 R25, RZ, RZ, R11 ;  /* 0x000000ffff197224 */ /* 0x000fce00078e000b */
.L_x_86:
[----:B------:R-:W-:Y:S05]  /*07c0*/  BSYNC.RECONVERGENT B3 ;  /* 0x0000000000037941 */ /* 0x000fea0003800200 */
.L_x_85:
[----:B------:R-:W-:Y:S01]  /*07d0*/  IMAD.SHL.U32 R4, R26, 0x40, RZ ;  /* 0x000000401a047824 */ /* 0x000fe200078e00ff */
[----:B------:R-:W0:Y:S04]  /*07e0*/  LDC.64 R30, c[0x0][0x388] ;  /* 0x0000e200ff1e7b82 */ /* 0x000e280000000a00 */
[----:B------:R-:W-:-:S04]  /*07f0*/  LOP3.LUT R4, R4, 0x40, RZ, 0xc0, !PT ;  /* 0x0000004004047812 */ /* 0x000fc800078ec0ff */
[----:B------:R-:W-:-:S05]  /*0800*/  IADD3 R36, P0, PT, R4, UR10, RZ ;  /* 0x0000000a04247c10 */ /* 0x000fca000ff1e0ff */
[----:B------:R-:W-:-:S05]  /*0810*/  IMAD.X R37, RZ, RZ, UR11, P0 ;  /* 0x0000000bff257e24 */ /* 0x000fca00080e06ff */
[----:B------:R-:W2:Y:S04]  /*0820*/  LDG.E.128.CONSTANT R4, desc[UR6][R36.64] ;  /* 0x0000000624047981 */ /* 0x000ea8000c1e9d00 */
[----:B------:R-:W3:Y:S04]  /*0830*/  LDG.E.128.CONSTANT R8, desc[UR6][R36.64+0x10] ;  /* 0x0000100624087981 */ /* 0x000ee8000c1e9d00 */
[----:B------:R-:W4:Y:S01]  /*0840*/  LDG.E.128.CONSTANT R12, desc[UR6][R36.64+0x20] ;  /* 0x00002006240c7981 */ /* 0x000f22000c1e9d00 */
[----:B0-----:R-:W-:-:S05]  /*0850*/  IMAD.WIDE R30, R0, 0x8, R30 ;  /* 0x00000008001e7825 */ /* 0x001fca00078e021e */
[----:B------:R-:W4:Y:S01]  /*0860*/  LDG.E.64 R28, desc[UR6][R30.64] ;  /* 0x000000061e1c7981 */ /* 0x000f22000c1e1b00 */
[----:B------:R-:W-:Y:S01]  /*0870*/  LOP3.LUT R27, R26, 0x1, RZ, 0xc0, !PT ;  /* 0x000000011a1b7812 */ /* 0x000fe200078ec0ff */
[----:B------:R-:W-:Y:S01]  /*0880*/  IMAD.MOV.U32 R34, RZ, RZ, 0x20fd8164 ;  /* 0x20fd8164ff227424 */ /* 0x000fe200078e00ff */
[----:B------:R-:W-:Y:S01]  /*0890*/  DMUL R32, R24, R24 ;  /* 0x0000001818207228 */ /* 0x000fe20000000000 */
[----:B------:R-:W0:Y:S01]  /*08a0*/  LDCU UR4, c[0x0][0x360] ;  /* 0x00006c00ff0477ac */ /* 0x000e220008000800 */
[----:B------:R-:W-:Y:S01]  /*08b0*/  ISETP.NE.U32.AND P0, PT, R27, 0x1, PT ;  /* 0x000000011b00780c */ /* 0x000fe20003f05070 */
[----:B------:R-:W-:Y:S01]  /*08c0*/  IMAD.MOV.U32 R27, RZ, RZ, 0x3da8ff83 ;  /* 0x3da8ff83ff1b7424 */ /* 0x000fe200078e00ff */
[----:B-----5:R-:W-:Y:S02]  /*08d0*/  DMUL R16, R16, UR12 ;  /* 0x0000000c10107c28 */ /* 0x020fe40008000000 */
        /* <DEDUP_REMOVED lines=16> */
[----:B------:R-:W-:Y:S01]  /*09e0*/  DMUL R16, R16, R4 ;  /* 0x0000000410107228 */ /* 0x000fe20000000000 */
[----:B------:R-:W0:Y:S07]  /*09f0*/  LDC R5, c[0x0][0x370] ;  /* 0x0000dc00ff057b82 */ /* 0x000e2e0000000800 */
[----:B------:R-:W-:-:S08]  /*0a00*/  DFMA R2, R22, R2, R16 ;  /* 0x000000021602722b */ /* 0x000fd00000000010 */
[----:B------:R-:W-:-:S08]  /*0a10*/  DADD R2, R2, UR8 ;  /* 0x0000000802027e29 */ /* 0x000fd00008000000 */
[----:B------:R-:W-:Y:S01]  /*0a20*/  DADD R2, R2, R28 ;  /* 0x0000000002027229 */ /* 0x000fe2000000001c */
[----:B0-----:R-:W-:-:S06]  /*0a30*/  IMAD R0, R5, UR4, R0 ;  /* 0x0000000405007c24 */ /* 0x001fcc000f8e0200 */
[----:B------:R0:W-:Y:S01]  /*0a40*/  STG.E.64 desc[UR6][R30.64], R2 ;  /* 0x000000021e007986 */ /* 0x0001e2000c101b06 */
[----:B------:R-:W-:-:S13]  /*0a50*/  ISETP.GE.AND P0, PT, R0, UR14, PT ;  /* 0x0000000e00007c0c */ /* 0x000fda000bf06270 */
[----:B0-----:R-:W-:Y:S05]  /*0a60*/  @!P0 BRA `(.L_x_87) ;  /* 0xfffffff400dc8947 */ /* 0x001fea000383ffff */
[----:B------:R-:W-:Y:S05]  /*0a70*/  EXIT ;  /* 0x000000000000794d */ /* 0x000fea0003800000 */
.L_x_81:
[----:B------:R-:W0:Y:S02]  /*0a80*/  LDCU UR5, c[0x0][0x3b8] ;  /* 0x00007700ff0577ac */ /* 0x000e240008000800 */
[----:B0-----:R-:W-:-:S13]  /*0a90*/  ISETP.GE.AND P0, PT, R0, UR5, PT ;  /* 0x0000000500007c0c */ /* 0x001fda000bf06270 */
[----:B------:R-:W-:Y:S05]  /*0aa0*/  @P0 EXIT ;  /* 0x000000000000094d */ /* 0x000fea0003800000 */
[----:B------:R-:W0:Y:S01]  /*0ab0*/  LDC.64 R4, c[0x0][0x3a0] ;  /* 0x0000e800ff047b82 */ /* 0x000e220000000a00 */
[----:B------:R-:W1:Y:S07]  /*0ac0*/  LDCU.64 UR8, c[0x0][0x398] ;  /* 0x00007300ff0877ac */ /* 0x000e6e0008000a00 */
[----:B------:R-:W2:Y:S08]  /*0ad0*/  LDC.64 R20, c[0x0][0x3a8] ;  /* 0x0000ea00ff147b82 */ /* 0x000eb00000000a00 */
[----:B------:R-:W3:Y:S01]  /*0ae0*/  LDC.64 R18, c[0x0][0x3b0] ;  /* 0x0000ec00ff127b82 */ /* 0x000ee20000000a00 */
[----:B------:R-:W4:Y:S01]  /*0af0*/  LDCU UR5, c[0x0][0x370] ;  /* 0x00006e00ff0577ac */ /* 0x000f220008000800 */
[----:B------:R-:W0:Y:S02]  /*0b00*/  LDCU UR14, c[0x0][0x3b8] ;  /* 0x00007700ff0e77ac */ /* 0x000e240008000800 */
[----:B0-----:R-:W1:Y:S04]  /*0b10*/  LDG.E.64.CONSTANT R4, desc[UR6][R4.64] ;  /* 0x0000000604047981 */ /* 0x001e68000c1e9b00 */
[----:B------:R-:W0:Y:S01]  /*0b20*/  LDC.64 R2, c[0x0][0x388] ;  /* 0x0000e200ff027b82 */ /* 0x000e220000000a00 */
[----:B------:R-:W0:Y:S01]  /*0b30*/  LDCU.64 UR12, c[0x0][0x3c0] ;  /* 0x00007800ff0c77ac */ /* 0x000e220008000a00 */
[----:B------:R-:W0:Y:S01]  /*0b40*/  LDCU.64 UR10, c[0x4][0x8] ;  /* 0x01000100ff0a77ac */ /* 0x000e220008000a00 */
[----:B--2---:R-:W5:Y:S05]  /*0b50*/  LDG.E.64.CONSTANT R20, desc[UR6][R20.64] ;  /* 0x0000000614147981 */ /* 0x004f6a000c1e9b00 */
[----:B------:R-:W2:Y:S01]  /*0b60*/  LDC.64 R16, c[0x0][0x380] ;  /* 0x0000e000ff107b82 */ /* 0x000ea20000000a00 */
[----:B---3--:R-:W5:Y:S01]  /*0b70*/  LDG.E.64.CONSTANT R18, desc[UR6][R18.64] ;  /* 0x0000000612127981 */ /* 0x008f62000c1e9b00 */
[----:B----4-:R-:W-:Y:S01]  /*0b80*/  UIMAD UR4, UR4, UR5, URZ ;  /* 0x00000005040472a4 */ /* 0x010fe2000f8e02ff */
[----:B012---:R-:W-:-:S11]  /*0b90*/  DMUL R22, R4, UR8 ;  /* 0x0000000804167c28 */ /* 0x007fd60008000000 */
.L_x_90:
        /* <DEDUP_REMOVED lines=30> */
.L_x_89:
[----:B------:R-:W-:Y:S05]  /*0d80*/  BSYNC.RECONVERGENT B3 ;  /* 0x0000000000037941 */ /* 0x000fea0003800200 */
.L_x_88:
[----:B------:R-:W-:-:S05]  /*0d90*/  IMAD.SHL.U32 R4, R24, 0x40, RZ ;  /* 0x0000004018047824 */ /* 0x000fca00078e00ff */
[----:B------:R-:W-:-:S04]  /*0da0*/  LOP3.LUT R4, R4, 0x40, RZ, 0xc0, !PT ;  /* 0x0000004004047812 */ /* 0x000fc800078ec0ff */
[----:B------:R-:W-:-:S05]  /*0db0*/  IADD3 R36, P0, PT, R4, UR10, RZ ;  /* 0x0000000a04247c10 */ /* 0x000fca000ff1e0ff */
[----:B------:R-:W-:-:S05]  /*0dc0*/  IMAD.X R37, RZ, RZ, UR11, P0 ;  /* 0x0000000bff257e24 */ /* 0x000fca00080e06ff */
[----:B------:R-:W2:Y:S04]  /*0dd0*/  LDG.E.128.CONSTANT R4, desc[UR6][R36.64] ;  /* 0x0000000624047981 */ /* 0x000ea8000c1e9d00 */
[----:B------:R-:W3:Y:S04]  /*0de0*/  LDG.E.128.CONSTANT R8, desc[UR6][R36.64+0x10] ;  /* 0x0000100624087981 */ /* 0x000ee8000c1e9d00 */
[----:B------:R-:W4:Y:S01]  /*0df0*/  LDG.E.128.CONSTANT R12, desc[UR6][R36.64+0x20] ;  /* 0x00002006240c7981 */ /* 0x000f22000c1e9d00 */
[----:B------:R-:W-:-:S05]  /*0e00*/  IMAD.WIDE R28, R0, 0x8, R2 ;  /* 0x00000008001c7825 */ /* 0x000fca00078e0202 */
[----:B------:R-:W5:Y:S01]  /*0e10*/  LDG.E.64 R30, desc[UR6][R28.64] ;  /* 0x000000061c1e7981 */ /* 0x000f62000c1e1b00 */
[----:B------:R-:W-:Y:S01]  /*0e20*/  LOP3.LUT R25, R24, 0x1, RZ, 0xc0, !PT ;  /* 0x0000000118197812 */ /* 0x000fe200078ec0ff */
[----:B------:R-:W-:Y:S01]  /*0e30*/  IMAD.MOV.U32 R34, RZ, RZ, 0x20fd8164 ;  /* 0x20fd8164ff227424 */ /* 0x000fe200078e00ff */
[----:B------:R-:W-:Y:S01]  /*0e40*/  DMUL R32, R26, R26 ;  /* 0x0000001a1a207228 */ /* 0x000fe20000000000 */
[----:B------:R-:W-:Y:S01]  /*0e50*/  VIADD R0, R0, UR4 ;  /* 0x0000000400007c36 */ /* 0x000fe20008000000 */
[----:B------:R-:W-:Y:S01]  /*0e60*/  ISETP.NE.U32.AND P0, PT, R25, 0x1, PT ;  /* 0x000000011900780c */ /* 0x000fe20003f05070 */
[----:B------:R-:W-:-:S03]  /*0e70*/  IMAD.MOV.U32 R25, RZ, RZ, 0x3da8ff83 ;  /* 0x3da8ff83ff197424 */ /* 0x000fc600078e00ff */
        /* <DEDUP_REMOVED lines=15> */
[----:B------:R-:W-:Y:S02]  /*0f70*/  FSEL R5, R7, R5, !P0 ;  /* 0x0000000507057208 */ /* 0x000fe40004000000 */
[----:B------:R-:W-:-:S04]  /*0f80*/  ISETP.GE.AND P0, PT, R0, UR14, PT ;  /* 0x0000000e00007c0c */ /* 0x000fc8000bf06270 */
[----:B------:R-:W-:-:S08]  /*0f90*/  DFMA R4, R22, R4, UR12 ;  /* 0x0000000c16047e2b */ /* 0x000fd00008000004 */
[----:B-----5:R-:W-:-:S07]  /*0fa0*/  DADD R4, R4, R30 ;  /* 0x0000000004047229 */ /* 0x020fce000000001e */
[----:B------:R0:W-:Y:S01]  /*0fb0*/  STG.E.64 desc[UR6][R28.64], R4 ;  /* 0x000000041c007986 */ /* 0x0001e2000c101b06 */
[----:B------:R-:W-:Y:S05]  /*0fc0*/  @!P0 BRA `(.L_x_90) ;  /* 0xfffffff800f48947 */ /* 0x000fea000383ffff */
[----:B------:R-:W-:Y:S05]  /*0fd0*/  EXIT ;  /* 0x000000000000794d */ /* 0x000fea0003800000 */
.L_x_80:
        /* <DEDUP_REMOVED lines=19> */
.L_x_100:
        /* <DEDUP_REMOVED lines=31> */
.L_x_93:
[----:B------:R-:W-:Y:S05]  /*1300*/  BSYNC.RECONVERGENT B3 ;  /* 0x0000000000037941 */ /* 0x000fea0003800200 */
.L_x_92:
        /* <DEDUP_REMOVED lines=62> */
.L_x_95:
[----:B------:R-:W-:Y:S05]  /*16f0*/  BSYNC.RECONVERGENT B3 ;  /* 0x0000000000037941 */ /* 0x000fea0003800200 */
.L_x_94:
[----:B------:R-:W-:-:S05]  /*1700*/  IMAD.SHL.U32 R4, R24, 0x40, RZ ;  /* 0x0000004018047824 */ /* 0x000fca00078e00ff */
[----:B------:R-:W-:-:S04]  /*1710*/  LOP3.LUT R4, R4, 0x40, RZ, 0xc0, !PT ;  /* 0x0000004004047812 */ /* 0x000fc800078ec0ff */
[----:B------:R-:W-:-:S05]  /*1720*/  IADD3 R36, P0, PT, R4, UR8, RZ ;  /* 0x0000000804247c10 */ /* 0x000fca000ff1e0ff */
[----:B------:R-:W-:-:S05]  /*1730*/  IMAD.X R37, RZ, RZ, UR9, P0 ;  /* 0x00000009ff257e24 */ /* 0x000fca00080e06ff */
[----:B------:R-:W2:Y:S04]  /*1740*/  LDG.E.128.CONSTANT R4, desc[UR6][R36.64] ;  /* 0x0000000624047981 */ /* 0x000ea8000c1e9d00 */
[----:B------:R-:W3:Y:S01]  /*1750*/  LDG.E.128.CONSTANT R8, desc[UR6][R36.64+0x10] ;  /* 0x0000100624087981 */ /* 0x000ee2000c1e9d00 */
[----:B------:R-:W-:Y:S01]  /*1760*/  LOP3.LUT R12, R24, 0x1, RZ, 0xc0, !PT ;  /* 0x00000001180c7812 */ /* 0x000fe200078ec0ff */
[----:B------:R-:W-:Y:S02]  /*1770*/  IMAD.MOV.U32 R28, RZ, RZ, 0x20fd8164 ;  /* 0x20fd8164ff1c7424 */ /* 0x000fe400078e00ff */
[----:B------:R-:W-:Y:S01]  /*1780*/  IMAD.MOV.U32 R25, RZ, RZ, 0x3da8ff83 ;  /* 0x3da8ff83ff197424 */ /* 0x000fe200078e00ff */
[----:B------:R-:W-:Y:S02]  /*1790*/  ISETP.NE.U32.AND P0, PT, R12, 0x1, PT ;  /* 0x000000010c00780c */ /* 0x000fe40003f05070 */
[----:B------:R-:W4:Y:S01]  /*17a0*/  LDG.E.128.CONSTANT R12, desc[UR6][R36.64+0x20] ;  /* 0x00002006240c7981 */ /* 0x000f22000c1e9d00 */
[----:B------:R-:W-:Y:S01]  /*17b0*/  DMUL R32, R26, R26 ;  /* 0x0000001a1a207228 */ /* 0x000fe20000000000 */
[----:B------:R-:W-:Y:S01]  /*17c0*/  FSEL R28, R28, -8.06006814911005101289e+34, !P0 ;  /* 0xf9785eba1c1c7808 */ /* 0x000fe20004000000 */
[----:B------:R-:W0:Y:S01]  /*17d0*/  LDC.64 R34, c[0x0][0x3b0] ;  /* 0x0000ec00ff227b82 */ /* 0x000e220000000a00 */
[----:B------:R-:W-:Y:S01]  /*17e0*/  FSEL R29, -R25, 0.11223486810922622681, !P0 ;  /* 0x3de5db65191d7808 */ /* 0x000fe20004000100 */
[----:B0-----:R-:W4:Y:S05]  /*17f0*/  LDG.E.64.CONSTANT R34, desc[UR6][R34.64+0x10] ;  /* 0x0000100622227981 */ /* 0x001f2a000c1e9b00 */
[C---:B--2---:R-:W-:Y:S01]  /*1800*/  DFMA R28, R32.reuse, R28, R4 ;  /* 0x0000001c201c722b */ /* 0x044fe20000000004 */
[----:B------:R-:W0:Y:S07]  /*1810*/  LDC.64 R4, c[0x0][0x3a8] ;  /* 0x0000ea00ff047b82 */ /* 0x000e2e0000000a00 */
[----:B------:R-:W-:-:S02]  /*1820*/  DFMA R6, R32, R28, R6 ;  /* 0x0000001c2006722b */ /* 0x000fc40000000006 */
[----:B------:R-:W1:Y:S01]  /*1830*/  LDC.64 R28, c[0x0][0x3a0] ;  /* 0x0000e800ff1c7b82 */ /* 0x000e620000000a00 */
[----:B0-----:R-:W2:Y:S04]  /*1840*/  LDG.E.64.CONSTANT R4, desc[UR6][R4.64+0x10] ;  /* 0x0000100604047981 */ /* 0x001ea8000c1e9b00 */
[----:B-1----:R-:W5:Y:S01]  /*1850*/  LDG.E.64.CONSTANT R28, desc[UR6][R28.64+0x10] ;  /* 0x000010061c1c7981 */ /* 0x002f62000c1e9b00 */
[----:B---3--:R-:W-:-:S08]  /*1860*/  DFMA R6, R32, R6, R8 ;  /* 0x000000062006722b */ /* 0x008fd00000000008 */
[----:B------:R-:W-:-:S08]  /*1870*/  DFMA R6, R32, R6, R10 ;  /* 0x000000062006722b */ /* 0x000fd0000000000a */
[----:B----4-:R-:W-:-:S08]  /*1880*/  DFMA R6, R32, R6, R12 ;  /* 0x000000062006722b */ /* 0x010fd0000000000c */
[----:B------:R-:W-:-:S08]  /*1890*/  DFMA R6, R32, R6, R14 ;  /* 0x000000062006722b */ /* 0x000fd0000000000e */
[----:B------:R-:W-:Y:S02]  /*18a0*/  DFMA R26, R6, R26, R26 ;  /* 0x0000001a061a722b */ /* 0x000fe4000000001a */
[----:B------:R-:W-:-:S10]  /*18b0*/  DFMA R6, R32, R6, 1 ;  /* 0x3ff000002006742b */ /* 0x000fd40000000006 */
[----:B------:R-:W-:Y:S02]  /*18c0*/  FSEL R8, R6, R26, !P0 ;  /* 0x0000001a06087208 */ /* 0x000fe40004000000 */
[----:B------:R-:W-:-:S06]  /*18d0*/  FSEL R9, R7, R27, !P0 ;  /* 0x0000001b07097208 */ /* 0x000fcc0004000000 */
[----:B------:R-:W-:Y:S01]  /*18e0*/  DADD R6, RZ, -R8 ;  /* 0x00000000ff067229 */ /* 0x000fe20000000808 */
[----:B------:R-:W-:Y:S01]  /*18f0*/  LOP3.LUT P0, RZ, R24, 0x2, RZ, 0xc0, !PT ;  /* 0x0000000218ff7812 */ /* 0x000fe2000780c0ff */
[----:B-----5:R-:W-:Y:S01]  /*1900*/  DMUL R22, R22, UR10 ;  /* 0x0000000a16167c28 */ /* 0x020fe20008000000 */
[----:B------:R-:W-:Y:S01]  /*1910*/  BSSY.RECONVERGENT B3, `(.L_x_96) ;  /* 0x0000020000037945 */ /* 0x000fe20003800200 */
[----:B--2---:R-:W-:-:S06]  /*1920*/  DFMA R10, R20, R4, R34 ;  /* 0x00000004140a722b */ /* 0x004fcc0000000022 */
[----:B------:R-:W-:Y:S02]  /*1930*/  FSEL R4, R8, R6, !P0 ;  /* 0x0000000608047208 */ /* 0x000fe40004000000 */
[----:B------:R-:W-:Y:S01]  /*1940*/  FSEL R5, R9, R7, !P0 ;  /* 0x0000000709057208 */ /* 0x000fe20004000000 */
[----:B------:R-:W-:-:S05]  /*1950*/  DSETP.NEU.AND P1, PT, |R10|, +INF , PT ;  /* 0x7ff000000a00742a */ /* 0x000fca0003f2d200 */
[----:B------:R-:W-:-:S08]  /*1960*/  DMUL R4, R22, R4 ;  /* 0x0000000416047228 */ /* 0x000fd00000000000 */
[----:B------:R-:W-:Y:S02]  /*1970*/  DFMA R30, R18, R30, R4 ;  /* 0x0000001e121e722b */ /* 0x000fe40000000004 */
        /* <DEDUP_REMOVED lines=25> */
.L_x_97:
[----:B------:R-:W-:Y:S05]  /*1b10*/  BSYNC.RECONVERGENT B3 ;  /* 0x0000000000037941 */ /* 0x000fea0003800200 */
.L_x_96:
[----:B------:R-:W-:-:S05]  /*1b20*/  IMAD.SHL.U32 R4, R26, 0x40, RZ ;  /* 0x000000401a047824 */ /* 0x000fca00078e00ff */
[----:B------:R-:W-:-:S04]  /*1b30*/  LOP3.LUT R4, R4, 0x40, RZ, 0xc0, !PT ;  /* 0x0000004004047812 */ /* 0x000fc800078ec0ff */
[----:B------:R-:W-:-:S05]  /*1b40*/  IADD3 R36, P0, PT, R4, UR8, RZ ;  /* 0x0000000804247c10 */ /* 0x000fca000ff1e0ff */
[----:B------:R-:W-:-:S05]  /*1b50*/  IMAD.X R37, RZ, RZ, UR9, P0 ;  /* 0x00000009ff257e24 */ /* 0x000fca00080e06ff */
[----:B------:R-:W2:Y:S01]  /*1b60*/  LDG.E.128.CONSTANT R4, desc[UR6][R36.64] ;  /* 0x0000000624047981 */ /* 0x000ea2000c1e9d00 */
[----:B------:R-:W-:-:S03]  /*1b70*/  LOP3.LUT R12, R26, 0x1, RZ, 0xc0, !PT ;  /* 0x000000011a0c7812 */ /* 0x000fc600078ec0ff */
[----:B------:R-:W3:Y:S01]  /*1b80*/  LDG.E.128.CONSTANT R8, desc[UR6][R36.64+0x10] ;  /* 0x0000100624087981 */ /* 0x000ee2000c1e9d00 */
[----:B------:R-:W-:Y:S01]  /*1b90*/  ISETP.NE.U32.AND P0, PT, R12, 0x1, PT ;  /* 0x000000010c00780c */ /* 0x000fe20003f05070 */
[----:B------:R-:W-:Y:S01]  /*1ba0*/  IMAD.MOV.U32 R22, RZ, RZ, 0x20fd8164 ;  /* 0x20fd8164ff167424 */ /* 0x000fe200078e00ff */
[----:B------:R-:W-:Y:S01]  /*1bb0*/  DMUL R32, R24, R24 ;  /* 0x0000001818207228 */ /* 0x000fe20000000000 */
[----:B------:R-:W-:-:S03]  /*1bc0*/  IMAD.MOV.U32 R12, RZ, RZ, 0x3da8ff83 ;  /* 0x3da8ff83ff0c7424 */ /* 0x000fc600078e00ff */
[----:B------:R-:W-:Y:S02]  /*1bd0*/  FSEL R22, R22, -8.06006814911005101289e+34, !P0 ;  /* 0xf9785eba16167808 */ /* 0x000fe40004000000 */
[----:B------:R-:W-:Y:S02]  /*1be0*/  FSEL R23, -R12, 0.11223486810922622681, !P0 ;  /* 0x3de5db650c177808 */ /* 0x000fe40004000100 */
[----:B------:R-:W4:Y:S01]  /*1bf0*/  LDG.E.128.CONSTANT R12, desc[UR6][R36.64+0x20] ;  /* 0x00002006240c7981 */ /* 0x000f22000c1e9d00 */
[----:B------:R-:W0:Y:S03]  /*1c00*/  LDC.64 R34, c[0x0][0x3b0] ;  /* 0x0000ec00ff227b82 */ /* 0x000e260000000a00 */
[----:B0-----:R-:W4:Y:S01]  /*1c10*/  LDG.E.64.CONSTANT R34, desc[UR6][R34.64+0x18] ;  /* 0x0000180622227981 */ /* 0x001f22000c1e9b00 */
[----:B--2---:R-:W-:-:S04]  /*1c20*/  DFMA R22, R32, R22, R4 ;  /* 0x000000162016722b */ /* 0x004fc80000000004 */
[----:B------:R-:W0:Y:S04]  /*1c30*/  LDC.64 R4, c[0x0][0x3a8] ;  /* 0x0000ea00ff047b82 */ /* 0x000e280000000a00 */
[----:B------:R-:W-:-:S04]  /*1c40*/  DFMA R6, R32, R22, R6 ;  /* 0x000000162006722b */ /* 0x000fc80000000006 */
        /* <DEDUP_REMOVED lines=11> */
[----:B------:R-:W-:Y:S01]  /*1d00*/  LOP3.LUT P0, RZ, R26, 0x2, RZ, 0xc0, !PT ;  /* 0x000000021aff7812 */ /* 0x000fe2000780c0ff */
[----:B------:R-:W-:Y:S01]  /*1d10*/  DMUL R28, R28, UR10 ;  /* 0x0000000a1c1c7c28 */ /* 0x000fe20008000000 */
[----:B------:R-:W-:Y:S01]  /*1d20*/  BSSY.RECONVERGENT B3, `(.L_x_98) ;  /* 0x0000020000037945 */ /* 0x000fe20003800200 */
[----:B--2---:R-:W-:Y:S02]  /*1d30*/  DFMA R10, R20, R4, R34 ;  /* 0x00000004140a722b */ /* 0x004fe40000000022 */
[----:B------:R-:W-:-:S06]  /*1d40*/  DADD R4, RZ, -R6 ;  /* 0x00000000ff047229 */ /* 0x000fcc0000000806 */
[----:B------:R-:W-:-:S04]  /*1d50*/  DSETP.NEU.AND P1, PT, |R10|, +INF , PT ;  /* 0x7ff000000a00742a */ /* 0x000fc80003f2d200 */
[----:B------:R-:W-:Y:S02]  /*1d60*/  FSEL R4, R6, R4, !P0 ;  /* 0x0000000406047208 */ /* 0x000fe40004000000 */
[----:B------:R-:W-:-:S06]  /*1d70*/  FSEL R5, R7, R5, !P0 ;  /* 0x0000000507057208 */ /* 0x000fcc0004000000 */
        /* <DEDUP_REMOVED lines=26> */
.L_x_99:
[----:B------:R-:W-:Y:S05]  /*1f20*/  BSYNC.RECONVERGENT B3 ;  /* 0x0000000000037941 */ /* 0x000fea0003800200 */
.L_x_98:
        /* <DEDUP_REMOVED lines=33> */
[----:B------:R-:W-:Y:S01]  /*2140*/  DFMA R22, R22, R4, R30 ;  /* 0x000000041616722b */ /* 0x000fe2000000001e */
[----:B------:R-:W0:Y:S07]  /*2150*/  LDC R5, c[0x0][0x370] ;  /* 0x0000dc00ff057b82 */ /* 0x000e2e0000000800 */
[----:B------:R-:W-:-:S08]  /*2160*/  DADD R22, R22, UR12 ;  /* 0x0000000c16167e29 */ /* 0x000fd00008000000 */
[----:B------:R-:W-:-:S07]  /*2170*/  DADD R22, R22, R26 ;  /* 0x0000000016167229 */ /* 0x000fce000000001a */
[----:B------:R1:W-:Y:S01]  /*2180*/  STG.E.64 desc[UR6][R28.64], R22 ;  /* 0x000000161c007986 */ /* 0x0003e2000c101b06 */
[----:B0-----:R-:W-:-:S05]  /*2190*/  IMAD R0, R5, UR4, R0 ;  /* 0x0000000405007c24 */ /* 0x001fca000f8e0200 */
[----:B------:R-:W-:-:S13]  /*21a0*/  ISETP.GE.AND P0, PT, R0, UR14, PT ;  /* 0x0000000e00007c0c */ /* 0x000fda000bf06270 */
[----:B-1----:R-:W-:Y:S05]  /*21b0*/  @!P0 BRA `(.L_x_100) ;  /* 0xffffffec00d48947 */ /* 0x002fea000383ffff */
[----:B------:R-:W-:Y:S05]  /*21c0*/  EXIT ;  /* 0x000000000000794d */ /* 0x000fea0003800000 */
.L_x_82:
[----:B------:R-:W-:Y:S05]  /*21d0*/  BSYNC.RECONVERGENT B2 ;  /* 0x0000000000027941 */ /* 0x000fea0003800200 */
.L_x_79:
[----:B------:R-:W0:Y:S02]  /*21e0*/  LDCU UR14, c[0x0][0x3b8] ;  /* 0x00007700ff0e77ac */ /* 0x000e240008000800 */
[----:B0-----:R-:W-:-:S13]  /*21f0*/  ISETP.GE.AND P0, PT, R0, UR14, PT ;  /* 0x0000000e00007c0c */ /* 0x001fda000bf06270 */
[----:B------:R-:W-:Y:S05]  /*2200*/  @P0 EXIT ;  /* 0x000000000000094d */ /* 0x000fea0003800000 */
[----:B------:R-:W0:Y:S01]  /*2210*/  LDC.64 R6, c[0x0][0x388] ;  /* 0x0000e200ff067b82 */ /* 0x000e220000000a00 */
[----:B------:R-:W1:Y:S01]  /*2220*/  LDCU UR5, c[0x0][0x370] ;  /* 0x00006e00ff0577ac */ /* 0x000e620008000800 */
[----:B------:R-:W-:Y:S01]  /*2230*/  UISETP.GT.AND UP0, UPT, UR8, URZ, UPT ;  /* 0x000000ff0800728c */ /* 0x000fe2000bf04270 */
[----:B------:R-:W2:Y:S01]  /*2240*/  LDCU.64 UR20, c[0x0][0x398] ;  /* 0x00007300ff1477ac */ /* 0x000ea20008000a00 */
[----:B------:R-:W3:Y:S01]  /*2250*/  LDCU.64 UR16, c[0x0][0x3c0] ;  /* 0x00007800ff1077ac */ /* 0x000ee20008000a00 */
[----:B------:R-:W4:Y:S01]  /*2260*/  LDCU.64 UR18, c[0x4][0x8] ;  /* 0x01000100ff1277ac */ /* 0x000f220008000a00 */
[----:B-1----:R-:W-:-:S05]  /*2270*/  UIMAD UR4, UR4, UR5, URZ ;  /* 0x00000005040472a4 */ /* 0x002fca000f8e02ff */
[----:B------:R-:W-:Y:S07]  /*2280*/  BRA.U UP0, `(.L_x_101) ;  /* 0x0000000100207547 */ /* 0x000fee000b800000 */
.L_x_102:
[----:B01----:R-:W-:-:S05]  /*2290*/  IMAD.WIDE R2, R0, 0x8, R6 ;  /* 0x0000000800027825 */ /* 0x003fca00078e0206 */
[----:B------:R-:W3:Y:S01]  /*22a0*/  LDG.E.64 R4, desc[UR6][R2.64] ;  /* 0x0000000602047981 */ /* 0x000ee2000c1e1b00 */
[----:B------:R-:W-:-:S05]  /*22b0*/  VIADD R0, R0, UR4 ;  /* 0x0000000400007c36 */ /* 0x000fca0008000000 */
[----:B------:R-:W-:Y:S01]  /*22c0*/  ISETP.GE.AND P0, PT, R0, UR14, PT ;  /* 0x0000000e00007c0c */ /* 0x000fe2000bf06270 */
[----:B---3--:R-:W-:-:S07]  /*22d0*/  DADD R4, R4, UR16 ;  /* 0x0000001004047e29 */ /* 0x008fce0008000000 */
[----:B------:R1:W-:Y:S05]  /*22e0*/  STG.E.64 desc[UR6][R2.64], R4 ;  /* 0x0000000402007986 */ /* 0x0003ea000c101b06 */
[----:B------:R-:W-:Y:S05]  /*22f0*/  @!P0 BRA `(.L_x_102) ;  /* 0xfffffffc00e48947 */ /* 0x000fea000383ffff */
[----:B--2-4-:R-:W-:Y:S05]  /*2300*/  EXIT ;  /* 0x000000000000794d */ /* 0x014fea0003800000 */
.L_x_101:
[----:B------:R-:W1:Y:S01]  /*2310*/  LDC.64 R2, c[0x0][0x380] ;  /* 0x0000e000ff027b82 */ /* 0x000e620000000a00 */
[----:B------:R-:W2:Y:S01]  /*2320*/  LDCU UR5, c[0x0][0x390] ;  /* 0x00007200ff0577ac */ /* 0x000ea20008000800 */
[----:B------:R-:W3:Y:S06]  /*2330*/  LDCU.64 UR8, c[0x0][0x3a0] ;  /* 0x00007400ff0877ac */ /* 0x000eec0008000a00 */
[----:B------:R-:W4:Y:S01]  /*2340*/  LDC.64 R32, c[0x0][0x388] ;  /* 0x0000e200ff207b82 */ /* 0x000f220000000a00 */
[----:B------:R-:W0:Y:S01]  /*2350*/  LDCU.64 UR10, c[0x0][0x3a8] ;  /* 0x00007500ff0a77ac */ /* 0x000e220008000a00 */
[----:B------:R-:W0:Y:S01]  /*2360*/  LDCU.64 UR12, c[0x0][0x3b0] ;  /* 0x00007600ff0c77ac */ /* 0x000e220008000a00 */
[----:B-1----:R-:W-:-:S06]  /*2370*/  IMAD.WIDE R2, R0, 0x8, R2 ;  /* 0x0000000800027825 */ /* 0x002fcc00078e0202 */
[----:B------:R-:W5:Y:S01]  /*2380*/  LDG.E.64.CONSTANT R2, desc[UR6][R2.64] ;  /* 0x0000000602027981 */ /* 0x000f62000c1e9b00 */
[----:B----4-:R-:W-:-:S06]  /*2390*/  IMAD.WIDE R32, R0, 0x8, R32 ;  /* 0x0000000800207825 */ /* 0x010fcc00078e0220 */
[----:B------:R-:W5:Y:S01]  /*23a0*/  LDG.E.64 R32, desc[UR6][R32.64] ;  /* 0x0000000620207981 */ /* 0x000f62000c1e1b00 */
[----:B--2---:R-:W-:-:S04]  /*23b0*/  ULOP3.LUT UR5, UR5, 0x7ffffffe, URZ, 0xc0, !UPT ;  /* 0x7ffffffe05057892 */ /* 0x004fc8000f8ec0ff */
[----:B------:R-:W-:Y:S01]  /*23c0*/  UIADD3 UR5, UPT, UPT, -UR5, URZ, URZ ;  /* 0x000000ff05057290 */ /* 0x000fe2000fffe1ff */
[----:B---3--:R-:W-:Y:S02]  /*23d0*/  IMAD.U32 R22, RZ, RZ, UR8 ;  /* 0x00000008ff167e24 */ /* 0x008fe4000f8e00ff */
[----:B------:R-:W-:Y:S02]  /*23e0*/  IMAD.U32 R23, RZ, RZ, UR9 ;  /* 0x00000009ff177e24 */ /* 0x000fe4000f8e00ff */
[----:B0-----:R-:W-:Y:S02]  /*23f0*/  IMAD.U32 R18, RZ, RZ, UR10 ;  /* 0x0000000aff127e24 */ /* 0x001fe4000f8e00ff */
[----:B------:R-:W-:Y:S02]  /*2400*/  IMAD.U32 R19, RZ, RZ, UR11 ;  /* 0x0000000bff137e24 */ /* 0x000fe4000f8e00ff */
[----:B------:R-:W-:Y:S02]  /*2410*/  IMAD.U32 R6, RZ, RZ, UR12 ;  /* 0x0000000cff067e24 */ /* 0x000fe4000f8e00ff */
[----:B------:R-:W-:-:S02]  /*2420*/  IMAD.U32 R7, RZ, RZ, UR13 ;  /* 0x0000000dff077e24 */ /* 0x000fc4000f8e00ff */
[----:B------:R-:W-:-:S07]  /*2430*/  IMAD.U32 R20, RZ, RZ, UR5 ;  /* 0x00000005ff147e24 */ /* 0x000fce000f8e00ff */
.L_x_109:
[----:B------:R-:W-:Y:S01]  /*2440*/  IMAD.MOV.U32 R16, RZ, RZ, R6 ;  /* 0x000000ffff107224 */ /* 0x000fe200078e0006 */
[----:B------:R-:W2:Y:S01]  /*2450*/  LDG.E.64.CONSTANT R4, desc[UR6][R18.64] ;  /* 0x0000000612047981 */ /* 0x000ea2000c1e9b00 */
[----:B------:R-:W-:-:S03]  /*2460*/  IMAD.MOV.U32 R17, RZ, RZ, R7 ;  /* 0x000000ffff117224 */ /* 0x000fc600078e0007 */
[----:B-----5:R0:W5:Y:S04]  /*2470*/  LDG.E.64.CONSTANT R30, desc[UR6][R22.64] ;  /* 0x00000006161e7981 */ /* 0x020168000c1e9b00 */
[----:B------:R-:W2:Y:S01]  /*2480*/  LDG.E.64.CONSTANT R6, desc[UR6][R16.64] ;  /* 0x0000000610067981 */ /* 0x000ea2000c1e9b00 */
[----:B------:R-:W-:Y:S01]  /*2490*/  BSSY.RECONVERGENT B2, `(.L_x_103) ;  /* 0x000001d000027945 */ /* 0x000fe20003800200 */
[----:B--2---:R-:W-:-:S08]  /*24a0*/  DFMA R10, R2, R4, R6 ;  /* 0x00000004020a722b */ /* 0x004fd00000000006 */
[----:B------:R-:W-:-:S14]  /*24b0*/  DSETP.NEU.AND P0, PT, |R10|, +INF , PT ;  /* 0x7ff000000a00742a */ /* 0x000fdc0003f0d200 */
[----:B0-----:R-:W-:Y:S05]  /*24c0*/  @!P0 BRA `(.L_x_104) ;  /* 0x00000000005c8947 */ /* 0x001fea0003800000 */
        /* <DEDUP_REMOVED lines=21> */
[----:B------:R-:W-:Y:S01]  /*2620*/  IMAD.MOV.U32 R25, RZ, RZ, R11 ;  /* 0x000000ffff197224 */ /* 0x000fe200078e000b */
[----:B------:R-:W-:Y:S06]  /*2630*/  BRA `(.L_x_105) ;  /* 0x0000000000087947 */ /* 0x000fec0003800000 */
.L_x_104:
[----:B------:R-:W-:Y:S01]  /*2640*/  DMUL R24, RZ, R10 ;  /* 0x0000000aff187228 */ /* 0x000fe20000000000 */
[----:B------:R-:W-:-:S10]  /*2650*/  IMAD.MOV.U32 R21, RZ, RZ, RZ ;  /* 0x000000ffff157224 */ /* 0x000fd400078e00ff */
.L_x_105:
[----:B------:R-:W-:Y:S05]  /*2660*/  BSYNC.RECONVERGENT B2 ;  /* 0x0000000000027941 */ /* 0x000fea0003800200 */
.L_x_103:
[----:B------:R-:W-:-:S05]  /*2670*/  IMAD.SHL.U32 R4, R21, 0x40, RZ ;  /* 0x0000004015047824 */ /* 0x000fca00078e00ff */
[----:B------:R-:W-:-:S04]  /*2680*/  LOP3.LUT R4, R4, 0x40, RZ, 0xc0, !PT ;  /* 0x0000004004047812 */ /* 0x000fc800078ec0ff */
[----:B------:R-:W-:-:S05]  /*2690*/  IADD3 R34, P0, PT, R4, UR18, RZ ;  /* 0x0000001204227c10 */ /* 0x000fca000ff1e0ff */
[----:B------:R-:W-:-:S05]  /*26a0*/  IMAD.X R35, RZ, RZ, UR19, P0 ;  /* 0x00000013ff237e24 */ /* 0x000fca00080e06ff */
[----:B------:R-:W2:Y:S04]  /*26b0*/  LDG.E.128.CONSTANT R4, desc[UR6][R34.64] ;  /* 0x0000000622047981 */ /* 0x000ea8000c1e9d00 */
[----:B------:R-:W3:Y:S04]  /*26c0*/  LDG.E.128.CONSTANT R8, desc[UR6][R34.64+0x10] ;  /* 0x0000100622087981 */ /* 0x000ee8000c1e9d00 */
[----:B------:R-:W4:Y:S01]  /*26d0*/  LDG.E.128.CONSTANT R12, desc[UR6][R34.64+0x20] ;  /* 0x00002006220c7981 */ /* 0x000f22000c1e9d00 */
[----:B------:R-:W-:Y:S01]  /*26e0*/  LOP3.LUT R26, R21, 0x1, RZ, 0xc0, !PT ;  /* 0x00000001151a7812 */ /* 0x000fe200078ec0ff */
[----:B------:R-:W-:-:S03]  /*26f0*/  IMAD.MOV.U32 R28, RZ, RZ, 0x20fd8164 ;  /* 0x20fd8164ff1c7424 */ /* 0x000fc600078e00ff */
[----:B------:R-:W-:Y:S01]  /*2700*/  ISETP.NE.U32.AND P0, PT, R26, 0x1, PT ;  /* 0x000000011a00780c */ /* 0x000fe20003f05070 */
[----:B------:R-:W-:-:S03]  /*2710*/  IMAD.MOV.U32 R26, RZ, RZ, 0x3da8ff83 ;  /* 0x3da8ff83ff1a7424 */ /* 0x000fc600078e00ff */
[----:B------:R-:W-:Y:S02]  /*2720*/  FSEL R28, R28, -8.06006814911005101289e+34, !P0 ;  /* 0xf9785eba1c1c7808 */ /* 0x000fe40004000000 */
[----:B------:R-:W-:Y:S01]  /*2730*/  FSEL R29, -R26, 0.11223486810922622681, !P0 ;  /* 0x3de5db651a1d7808 */ /* 0x000fe20004000100 */
[----:B------:R-:W-:-:S08]  /*2740*/  DMUL R26, R24, R24 ;  /* 0x00000018181a7228 */ /* 0x000fd00000000000 */
[----:B--2---:R-:W-:-:S08]  /*2750*/  DFMA R4, R26, R28, R4 ;  /* 0x0000001c1a04722b */ /* 0x004fd00000000004 */
[C---:B------:R-:W-:Y:S02]  /*2760*/  DFMA R28, R26.reuse, R4, R6 ;  /* 0x000000041a1c722b */ /* 0x040fe40000000006 */
[----:B------:R-:W2:Y:S04]  /*2770*/  LDG.E.64.CONSTANT R4, desc[UR6][R18.64+0x8] ;  /* 0x0000080612047981 */ /* 0x000ea8000c1e9b00 */
[----:B------:R-:W2:Y:S02]  /*2780*/  LDG.E.64.CONSTANT R6, desc[UR6][R16.64+0x8] ;  /* 0x0000080610067981 */ /* 0x000ea4000c1e9b00 */
[----:B---3--:R-:W-:Y:S02]  /*2790*/  DFMA R8, R26, R28, R8 ;  /* 0x0000001c1a08722b */ /* 0x008fe40000000008 */
[----:B------:R0:W5:Y:S02]  /*27a0*/  LDG.E.64.CONSTANT R28, desc[UR6][R22.64+0x8] ;  /* 0x00000806161c7981 */ /* 0x000164000c1e9b00 */
[----:B-----5:R-:W-:Y:S01]  /*27b0*/  DMUL R30, R30, UR20 ;  /* 0x000000141e1e7c28 */ /* 0x020fe20008000000 */
[----:B------:R-:W-:Y:S03]  /*27c0*/  BSSY.RECONVERGENT B2, `(.L_x_106) ;  /* 0x0000029000027945 */ /* 0x000fe60003800200 */
        /* <DEDUP_REMOVED lines=8> */
[----:B------:R-:W-:Y:S02]  /*2850*/  DADD R8, RZ, -R12 ;  /* 0x00000000ff087229 */ /* 0x000fe4000000080c */
[----:B--2---:R-:W-:-:S08]  /*2860*/  DFMA R10, R2, R4, R6 ;  /* 0x00000004020a722b */ /* 0x004fd00000000006 */
[----:B------:R-:W-:Y:S02]  /*2870*/  FSEL R4, R12, R8, !P0 ;  /* 0x000000080c047208 */ /* 0x000fe40004000000 */
[----:B------:R-:W-:Y:S01]  /*2880*/  FSEL R5, R13, R9, !P0 ;  /* 0x000000090d057208 */ /* 0x000fe20004000000 */
[----:B------:R-:W-:-:S05]  /*2890*/  DSETP.NEU.AND P0, PT, |R10|, +INF , PT ;  /* 0x7ff000000a00742a */ /* 0x000fca0003f0d200 */
[----:B------:R-:W-:-:S09]  /*28a0*/  DFMA R32, R30, R4, R32 ;  /* 0x000000041e20722b */ /* 0x000fd20000000020 */
        /* <DEDUP_REMOVED lines=22> */
[----:B------:R-:W-:Y:S01]  /*2a10*/  IMAD.MOV.U32 R25, RZ, RZ, R11 ;  /* 0x000000ffff197224 */ /* 0x000fe200078e000b */
[----:B------:R-:W-:Y:S06]  /*2a20*/  BRA `(.L_x_108) ;  /* 0x0000000000087947 */ /* 0x000fec0003800000 */
.L_x_107:
[----:B------:R-:W-:Y:S01]  /*2a30*/  DMUL R24, RZ, R10 ;  /* 0x0000000aff187228 */ /* 0x000fe20000000000 */
[----:B------:R-:W-:-:S10]  /*2a40*/  IMAD.MOV.U32 R21, RZ, RZ, RZ ;  /* 0x000000ffff157224 */ /* 0x000fd400078e00ff */
.L_x_108:
[----:B------:R-:W-:Y:S05]  /*2a50*/  BSYNC.RECONVERGENT B2 ;  /* 0x0000000000027941 */ /* 0x000fea0003800200 */
.L_x_106:
        /* <DEDUP_REMOVED lines=8> */
[----:B------:R-:W-:Y:S01]  /*2ae0*/  IMAD.MOV.U32 R30, RZ, RZ, 0x20fd8164 ;  /* 0x20fd8164ff1e7424 */ /* 0x000fe200078e00ff */
[----:B------:R-:W-:Y:S01]  /*2af0*/  DMUL R28, R28, UR20 ;  /* 0x000000141c1c7c28 */ /* 0x000fe20008000000 */
[----:B------:R-:W-:Y:S01]  /*2b00*/  VIADD R20, R20, 0x2 ;  /* 0x0000000214147836 */ /* 0x000fe20000000000 */
[----:B------:R-:W-:Y:S01]  /*2b10*/  ISETP.NE.U32.AND P0, PT, R26, 0x1, PT ;  /* 0x000000011a00780c */ /* 0x000fe20003f05070 */
[----:B------:R-:W-:Y:S01]  /*2b20*/  IMAD.MOV.U32 R26, RZ, RZ, 0x3da8ff83 ;  /* 0x3da8ff83ff1a7424 */ /* 0x000fe200078e00ff */
[----:B------:R-:W-:-:S02]  /*2b30*/  IADD3 R18, P2, PT, R18, 0x10, RZ ;  /* 0x0000001012127810 */ /* 0x000fc40007f5e0ff */
[----:B------:R-:W-:Y:S02]  /*2b40*/  FSEL R30, R30, -8.06006814911005101289e+34, !P0 ;  /* 0xf9785eba1e1e7808 */ /* 0x000fe40004000000 */
[----:B------:R-:W-:Y:S01]  /*2b50*/  FSEL R31, -R26, 0.11223486810922622681, !P0 ;  /* 0x3de5db651a1f7808 */ /* 0x000fe20004000100 */
[----:B------:R-:W-:Y:S01]  /*2b60*/  DMUL R26, R24, R24 ;  /* 0x00000018181a7228 */ /* 0x000fe20000000000 */
[----:B------:R-:W-:Y:S01]  /*2b70*/  IADD3 R22, P3, PT, R22, 0x10, RZ ;  /* 0x0000001016167810 */ /* 0x000fe20007f7e0ff */
[----:B------:R-:W-:-:S04]  /*2b80*/  IMAD.X R19, RZ, RZ, R19, P2 ;  /* 0x000000ffff137224 */ /* 0x000fc800010e0613 */
[----:B------:R-:W-:Y:S02]  /*2b90*/  IMAD.X R23, RZ, RZ, R23, P3 ;  /* 0x000000ffff177224 */ /* 0x000fe400018e0617 */
        /* <DEDUP_REMOVED lines=14> */
[----:B------:R-:W-:Y:S02]  /*2c80*/  ISETP.NE.AND P0, PT, R20, RZ, PT ;  /* 0x000000ff1400720c */ /* 0x000fe40003f05270 */
[----:B------:R-:W-:Y:S02]  /*2c90*/  IADD3 R6, P1, PT, R16, 0x10, RZ ;  /* 0x0000001010067810 */ /* 0x000fe40007f3e0ff */
[----:B------:R-:W-:-:S03]  /*2ca0*/  DFMA R32, R28, R4, R32 ;  /* 0x000000041c20722b */ /* 0x000fc60000000020 */
[----:B------:R-:W-:-:S06]  /*2cb0*/  IMAD.X R7, RZ, RZ, R17, P1 ;  /* 0x000000ffff077224 */ /* 0x000fcc00008e0611 */
[----:B------:R-:W-:Y:S05]  /*2cc0*/  @P0 BRA `(.L_x_109) ;  /* 0xfffffff400dc0947 */ /* 0x000fea000383ffff */
[----:B------:R-:W0:Y:S02]  /*2cd0*/  LDCU UR5, c[0x0][0x390] ;  /* 0x00007200ff0577ac */ /* 0x000e240008000800 */
[----:B0-----:R-:W-:-:S04]  /*2ce0*/  ULOP3.LUT UR5, UR5, 0x1, URZ, 0xc0, !UPT ;  /* 0x0000000105057892 */ /* 0x001fc8000f8ec0ff */
[----:B------:R-:W-:-:S09]  /*2cf0*/  UISETP.NE.U32.AND UP0, UPT, UR5, 0x1, UPT ;  /* 0x000000010500788c */ /* 0x000fd2000bf05070 */
[----:B------:R-:W-:Y:S05]  /*2d00*/  BRA.U UP0, `(.L_x_110) ;  /* 0x0000000500147547 */ /* 0x000fea000b800000 */
[----:B------:R-:W-:Y:S01]  /*2d10*/  IMAD.MOV.U32 R4, RZ, RZ, R18 ;  /* 0x000000ffff047224 */ /* 0x000fe200078e0012 */
[----:B------:R-:W2:Y:S01]  /*2d20*/  LDG.E.64.CONSTANT R6, desc[UR6][R6.64] ;  /* 0x0000000606067981 */ /* 0x000ea2000c1e9b00 */
[----:B------:R-:W-:-:S06]  /*2d30*/  IMAD.MOV.U32 R5, RZ, RZ, R19 ;  /* 0x000000ffff057224 */ /* 0x000fcc00078e0013 */
[----:B------:R-:W2:Y:S01]  /*2d40*/  LDG.E.64.CONSTANT R4, desc[UR6][R4.64] ;  /* 0x0000000604047981 */ /* 0x000ea2000c1e9b00 */
[----:B------:R-:W-:Y:S02]  /*2d50*/  IMAD.MOV.U32 R16, RZ, RZ, R22 ;  /* 0x000000ffff107224 */ /* 0x000fe400078e0016 */
[----:B------:R-:W-:-:S06]  /*2d60*/  IMAD.MOV.U32 R17, RZ, RZ, R23 ;  /* 0x000000ffff117224 */ /* 0x000fcc00078e0017 */
[----:B------:R-:W5:Y:S01]  /*2d70*/  LDG.E.64.CONSTANT R16, desc[UR6][R16.64] ;  /* 0x0000000610107981 */ /* 0x000f62000c1e9b00 */
[----:B------:R-:W-:Y:S01]  /*2d80*/  BSSY.RECONVERGENT B2, `(.L_x_111) ;  /* 0x000001d000027945 */ /* 0x000fe20003800200 */
[----:B--2---:R-:W-:-:S08]  /*2d90*/  DFMA R10, R2, R4, R6 ;  /* 0x00000004020a722b */ /* 0x004fd00000000006 */
[----:B------:R-:W-:-:S14]  /*2da0*/  DSETP.NEU.AND P0, PT, |R10|, +INF , PT ;  /* 0x7ff000000a00742a */ /* 0x000fdc0003f0d200 */
[----:B------:R-:W-:Y:S05]  /*2db0*/  @!P0 BRA `(.L_x_112) ;  /* 0x00000000005c8947 */ /* 0x000fea0003800000 */
        /* <DEDUP_REMOVED lines=23> */
.L_x_112:
[----:B------:R-:W-:Y:S01]  /*2f30*/  DMUL R18, RZ, R10 ;  /* 0x0000000aff127228 */ /* 0x000fe20000000000 */
[----:B------:R-:W-:-:S10]  /*2f40*/  IMAD.MOV.U32 R2, RZ, RZ, RZ ;  /* 0x000000ffff027224 */ /* 0x000fd400078e00ff */
.L_x_113:
[----:B------:R-:W-:Y:S05]  /*2f50*/  BSYNC.RECONVERGENT B2 ;  /* 0x0000000000027941 */ /* 0x000fea0003800200 */
.L_x_111:
[----:B------:R-:W0:Y:S01]  /*2f60*/  LDCU.64 UR8, c[0x4][0x8] ;  /* 0x01000100ff0877ac */ /* 0x000e220008000a00 */
[----:B------:R-:W-:-:S05]  /*2f70*/  IMAD.SHL.U32 R3, R2, 0x40, RZ ;  /* 0x0000004002037824 */ /* 0x000fca00078e00ff */
[----:B------:R-:W-:-:S04]  /*2f80*/  LOP3.LUT R3, R3, 0x40, RZ, 0xc0, !PT ;  /* 0x0000004003037812 */ /* 0x000fc800078ec0ff */
[----:B0-----:R-:W-:-:S05]  /*2f90*/  IADD3 R22, P0, PT, R3, UR8, RZ ;  /* 0x0000000803167c10 */ /* 0x001fca000ff1e0ff */
[----:B------:R-:W-:Y:S01]  /*2fa0*/  IMAD.X R23, RZ, RZ, UR9, P0 ;  /* 0x00000009ff177e24 */ /* 0x000fe200080e06ff */
[----:B------:R-:W-:Y:S01]  /*2fb0*/  LOP3.LUT R3, R2, 0x1, RZ, 0xc0, !PT ;  /* 0x0000000102037812 */ /* 0x000fe200078ec0ff */
[----:B------:R-:W-:Y:S01]  /*2fc0*/  IMAD.MOV.U32 R24, RZ, RZ, 0x20fd8164 ;  /* 0x20fd8164ff187424 */ /* 0x000fe200078e00ff */
[----:B------:R-:W-:Y:S01]  /*2fd0*/  DMUL R20, R18, R18 ;  /* 0x0000001212147228 */ /* 0x000fe20000000000 */
[----:B------:R-:W0:Y:S01]  /*2fe0*/  LDCU.64 UR8, c[0x0][0x398] ;  /* 0x00007300ff0877ac */ /* 0x000e220008000a00 */
[----:B------:R-:W2:Y:S04]  /*2ff0*/  LDG.E.128.CONSTANT R12, desc[UR6][R22.64] ;  /* 0x00000006160c7981 */ /* 0x000ea8000c1e9d00 */
[----:B------:R-:W3:Y:S04]  /*3000*/  LDG.E.128.CONSTANT R8, desc[UR6][R22.64+0x10] ;  /* 0x0000100616087981 */ /* 0x000ee8000c1e9d00 */
[----:B------:R-:W4:Y:S01]  /*3010*/  LDG.E.128.CONSTANT R4, desc[UR6][R22.64+0x20] ;  /* 0x0000200616047981 */ /* 0x000f22000c1e9d00 */
[----:B------:R-:W-:Y:S01]  /*3020*/  ISETP.NE.U32.AND P0, PT, R3, 0x1, PT ;  /* 0x000000010300780c */ /* 0x000fe20003f05070 */
[----:B------:R-:W-:-:S03]  /*3030*/  IMAD.MOV.U32 R3, RZ, RZ, 0x3da8ff83 ;  /* 0x3da8ff83ff037424 */ /* 0x000fc600078e00ff */
[----:B------:R-:W-:Y:S02]  /*3040*/  FSEL R24, R24, -8.06006814911005101289e+34, !P0 ;  /* 0xf9785eba18187808 */ /* 0x000fe40004000000 */
[----:B------:R-:W-:Y:S01]  /*3050*/  FSEL R25, -R3, 0.11223486810922622681, !P0 ;  /* 0x3de5db6503197808 */ /* 0x000fe20004000100 */
[----:B0----5:R-:W-:-:S05]  /*3060*/  DMUL R16, R16, UR8 ;  /* 0x0000000810107c28 */ /* 0x021fca0008000000 */
        /* <DEDUP_REMOVED lines=14> */
[----:B------:R-:W-:-:S11]  /*3150*/  DFMA R32, R16, R2, R32 ;  /* 0x000000021020722b */ /* 0x000fd60000000020 */
.L_x_110:
[----:B------:R-:W0:Y:S01]  /*3160*/  LDC.64 R2, c[0x0][0x388] ;  /* 0x0000e200ff027b82 */ /* 0x000e220000000a00 */
[----:B------:R-:W1:Y:S01]  /*3170*/  LDCU.64 UR8, c[0x0][0x3c0] ;  /* 0x00007800ff0877ac */ /* 0x000e620008000a00 */
[----:B------:R-:W2:Y:S06]  /*3180*/  LDCU UR5, c[0x0][0x360] ;  /* 0x00006c00ff0577ac */ /* 0x000eac0008000800 */
[----:B------:R-:W2:Y:S01]  /*3190*/  LDC R5, c[0x0][0x370] ;  /* 0x0000dc00ff057b82 */ /* 0x000ea20000000800 */
[----:B------:R-:W3:Y:S01]  /*31a0*/  LDCU UR10, c[0x0][0x3b8] ;  /* 0x00007700ff0a77ac */ /* 0x000ee20008000800 */
[----:B-1----:R-:W-:Y:S01]  /*31b0*/  DADD R32, R32, UR8 ;  /* 0x0000000820207e29 */ /* 0x002fe20008000000 */
[----:B0-----:R-:W-:-:S06]  /*31c0*/  IMAD.WIDE R2, R0, 0x8, R2 ;  /* 0x0000000800027825 */ /* 0x001fcc00078e0202 */
[----:B------:R1:W-:Y:S01]  /*31d0*/  STG.E.64 desc[UR6][R2.64], R32 ;  /* 0x0000002002007986 */ /* 0x0003e2000c101b06 */
[----:B--2---:R-:W-:-:S05]  /*31e0*/  IMAD R0, R5, UR5, R0 ;  /* 0x0000000505007c24 */ /* 0x004fca000f8e0200 */
[----:B---3--:R-:W-:-:S13]  /*31f0*/  ISETP.GE.AND P0, PT, R0, UR10, PT ;  /* 0x0000000a00007c0c */ /* 0x008fda000bf06270 */
[----:B-1----:R-:W-:Y:S05]  /*3200*/  @!P0 BRA `(.L_x_101) ;  /* 0xfffffff000408947 */ /* 0x002fea000383ffff */
[----:B------:R-:W-:Y:S05]  /*3210*/  EXIT ;  /* 0x000000000000794d */ /* 0x000fea0003800000 */
.L_x_91:
        /* <DEDUP_REMOVED lines=15> */
.L_x_120:
        /* <DEDUP_REMOVED lines=31> */
.L_x_115:
[----:B------:R-:W-:Y:S05]  /*3500*/  BSYNC.RECONVERGENT B3 ;  /* 0x0000000000037941 */ /* 0x000fea0003800200 */
.L_x_114:
        /* <DEDUP_REMOVED lines=62> */
.L_x_117:
[----:B------:R-:W-:Y:S05]  /*38f0*/  BSYNC.RECONVERGENT B3 ;  /* 0x0000000000037941 */ /* 0x000fea0003800200 */
.L_x_116:
        /* <DEDUP_REMOVED lines=65> */
.L_x_119:
[----:B------:R-:W-:Y:S05]  /*3d10*/  BSYNC.RECONVERGENT B3 ;  /* 0x0000000000037941 */ /* 0x000fea0003800200 */
.L_x_118:
        /* <DEDUP_REMOVED lines=9> */
[----:B------:R-:W5:Y:S01]  /*3db0*/  LDG.E.64 R24, desc[UR6][R26.64] ;  /* 0x000000061a187981 */ /* 0x000f62000c1e1b00 */
[----:B------:R-:W-:Y:S01]  /*3dc0*/  LOP3.LUT R23, R22, 0x1, RZ, 0xc0, !PT ;  /* 0x0000000116177812 */ /* 0x000fe200078ec0ff */
[----:B------:R-:W-:Y:S01]  /*3dd0*/  IMAD.MOV.U32 R34, RZ, RZ, 0x20fd8164 ;  /* 0x20fd8164ff227424 */ /* 0x000fe200078e00ff */
[----:B------:R-:W-:Y:S01]  /*3de0*/  DMUL R32, R20, R20 ;  /* 0x0000001414207228 */ /* 0x000fe20000000000 */
[----:B------:R-:W0:Y:S01]  /*3df0*/  LDCU UR4, c[0x0][0x360] ;  /* 0x00006c00ff0477ac */ /* 0x000e220008000800 */
[----:B------:R-:W-:Y:S01]  /*3e00*/  ISETP.NE.U32.AND P0, PT, R23, 0x1, PT ;  /* 0x000000011700780c */ /* 0x000fe20003f05070 */
[----:B------:R-:W-:Y:S01]  /*3e10*/  IMAD.MOV.U32 R23, RZ, RZ, 0x3da8ff83 ;  /* 0x3da8ff83ff177424 */ /* 0x000fe200078e00ff */
[----:B------:R-:W-:Y:S02]  /*3e20*/  DMUL R30, R30, UR10 ;  /* 0x0000000a1e1e7c28 */ /* 0x000fe40008000000 */
        /* <DEDUP_REMOVED lines=19> */
[----:B-----5:R-:W-:-:S07]  /*3f60*/  DADD R24, R28, R24 ;  /* 0x000000001c187229 */ /* 0x020fce0000000018 */
[----:B------:R1:W-:Y:S01]  /*3f70*/  STG.E.64 desc[UR6][R26.64], R24 ;  /* 0x000000181a007986 */ /* 0x0003e2000c101b06 */
[----:B0-----:R-:W-:-:S05]  /*3f80*/  IMAD R0, R5, UR4, R0 ;  /* 0x0000000405007c24 */ /* 0x001fca000f8e0200 */
[----:B------:R-:W-:-:S13]  /*3f90*/  ISETP.GE.AND P0, PT, R0, UR14, PT ;  /* 0x0000000e00007c0c */ /* 0x000fda000bf06270 */
[----:B-1----:R-:W-:Y:S05]  /*3fa0*/  @!P0 BRA `(.L_x_120) ;  /* 0xfffffff000d88947 */ /* 0x002fea000383ffff */
[----:B------:R-:W-:Y:S05]  /*3fb0*/  EXIT ;  /* 0x000000000000794d */ /* 0x000fea0003800000 */
        .type           $kick_multi_harmonic$__internal_trig_reduction_slowpathd,@function
        .size           $kick_multi_harmonic$__internal_trig_reduction_slowpathd,(.L_x_153 - $kick_multi_harmonic$__internal_trig_reduction_slowpathd)
$kick_multi_harmonic$__internal_trig_reduction_slowpathd:
[----:B------:R-:W-:Y:S01]  /*3fc0*/  SHF.R.U32.HI R27, RZ, 0x14, R25 ;  /* 0x00000014ff1b7819 */ /* 0x000fe20000011619 */
[----:B------:R-:W-:-:S03]  /*3fd0*/  IMAD.MOV.U32 R5, RZ, RZ, RZ ;  /* 0x000000ffff057224 */ /* 0x000fc600078e00ff */
        /* <DEDUP_REMOVED lines=21> */
.L_x_125:
[----:B------:R-:W1:Y:S01]  /*4130*/  LDC.64 R36, c[0x4][RZ] ;  /* 0x01000000ff247b82 */ /* 0x000e620000000a00 */
[----:B0-----:R-:W-:Y:S02]  /*4140*/  R2UR UR22, R34 ;  /* 0x00000000221672ca */ /* 0x001fe400000e0000 */
[----:B------:R-:W-:Y:S01]  /*4150*/  R2UR UR23, R35 ;  /* 0x00000000231772ca */ /* 0x000fe200000e0000 */
[----:B-1----:R-:W-:-:S12]  /*4160*/  IMAD.WIDE R36, R12, 0x8, R36 ;  /* 0x000000080c247825 */ /* 0x002fd800078e0224 */
[----:B------:R-:W2:Y:S01]  /*4170*/  LDG.E.64.CONSTANT R36, desc[UR22][R36.64] ;  /* 0x0000001624247981 */ /* 0x000ea2000c1e9b00 */
[----:B------:R-:W-:Y:S02]  /*4180*/  IMAD.MOV.U32 R38, RZ, RZ, R6 ;  /* 0x000000ffff267224 */ /* 0x000fe400078e0006 */
[----:B------:R-:W-:Y:S02]  /*4190*/  IMAD.MOV.U32 R39, RZ, RZ, R7 ;  /* 0x000000ffff277224 */ /* 0x000fe400078e0007 */
[C---:B------:R-:W-:Y:S02]  /*41a0*/  IMAD R15, R13.reuse, 0x8, R1 ;  /* 0x000000080d0f7824 */ /* 0x040fe400078e0201 */
[----:B------:R-:W-:Y:S02]  /*41b0*/  VIADD R14, R14, 0x1 ;  /* 0x000000010e0e7836 */ /* 0x000fe40000000000 */
[----:B------:R-:W-:Y:S02]  /*41c0*/  VIADD R13, R13, 0x1 ;  /* 0x000000010d0d7836 */ /* 0x000fe40000000000 */
[----:B------:R-:W-:-:S02]  /*41d0*/  VIADD R12, R12, 0x1 ;  /* 0x000000010c0c7836 */ /* 0x000fc40000000000 */
[----:B--2---:R-:W-:-:S04]  /*41e0*/  IMAD.WIDE.U32 R38, P2, R36, R10, R38 ;  /* 0x0000000a24267225 */ /* 0x004fc80007840026 */
[CC--:B------:R-:W-:Y:S02]  /*41f0*/  IMAD R7, R36.reuse, R5.reuse, RZ ;  /* 0x0000000524077224 */ /* 0x0c0fe400078e02ff */
[----:B------:R-:W-:Y:S02]  /*4200*/  IMAD R6, R37, R10, RZ ;  /* 0x0000000a25067224 */ /* 0x000fe400078e02ff */
[----:B------:R-:W-:Y:S01]  /*4210*/  IMAD.HI.U32 R11, R36, R5, RZ ;  /* 0x00000005240b7227 */ /* 0x000fe200078e00ff */
[----:B------:R-:W-:-:S03]  /*4220*/  IADD3 R7, P0, PT, R7, R39, RZ ;  /* 0x0000002707077210 */ /* 0x000fc60007f1e0ff */
[----:B------:R-:W-:Y:S01]  /*4230*/  IMAD.X R11, RZ, RZ, R11, P2 ;  /* 0x000000ffff0b7224 */ /* 0x000fe200010e060b */
[----:B------:R-:W-:Y:S01]  /*4240*/  IADD3 R39, P1, PT, R6, R7, RZ ;  /* 0x0000000706277210 */ /* 0x000fe20007f3e0ff */
[----:B------:R-:W-:-:S04]  /*4250*/  IMAD.HI.U32 R6, R37, R10, RZ ;  /* 0x0000000a25067227 */ /* 0x000fc800078e00ff */
[----:B------:R1:W-:Y:S01]  /*4260*/  STL.64 [R15], R38 ;  /* 0x000000260f007387 */ /* 0x0003e20000100a00 */
[----:B------:R-:W-:Y:S01]  /*4270*/  IADD3.X R11, P0, PT, R6, R11, RZ, P0, !PT ;  /* 0x0000000b060b7210 */ /* 0x000fe2000071e4ff */
[----:B------:R-:W-:-:S04]  /*4280*/  IMAD.HI.U32 R7, R37, R5, RZ ;  /* 0x0000000525077227 */ /* 0x000fc800078e00ff */
[----:B------:R-:W-:Y:S01]  /*4290*/  IMAD.X R7, RZ, RZ, R7, P0 ;  /* 0x000000ffff077224 */ /* 0x000fe200000e0607 */
[----:B------:R-:W-:Y:S01]  /*42a0*/  ISETP.NE.AND P0, PT, R14, -0xf, PT ;  /* 0xfffffff10e00780c */ /* 0x000fe20003f05270 */
[----:B------:R-:W-:-:S05]  /*42b0*/  IMAD R8, R37, R5, RZ ;  /* 0x0000000525087224 */ /* 0x000fca00078e02ff */
[----:B------:R-:W-:-:S05]  /*42c0*/  IADD3.X R8, P1, PT, R8, R11, RZ, P1, !PT ;  /* 0x0000000b08087210 */ /* 0x000fca0000f3e4ff */
[----:B------:R-:W-:Y:S02]  /*42d0*/  IMAD.X R7, RZ, RZ, R7, P1 ;  /* 0x000000ffff077224 */ /* 0x000fe400008e0607 */
[----:B------:R-:W-:Y:S01]  /*42e0*/  IMAD.MOV.U32 R6, RZ, RZ, R8 ;  /* 0x000000ffff067224 */ /* 0x000fe200078e0008 */
[----:B-1----:R-:W-:Y:S06]  /*42f0*/  @P0 BRA `(.L_x_125) ;  /* 0xfffffffc008c0947 */ /* 0x002fec000383ffff */
[----:B------:R-:W-:Y:S05]  /*4300*/  BSYNC.RECONVERGENT B1 ;  /* 0x0000000000017941 */ /* 0x000fea0003800200 */
.L_x_124:
[----:B------:R-:W-:-:S07]  /*4310*/  IMAD.MOV.U32 R12, RZ, RZ, R9 ;  /* 0x000000ffff0c7224 */ /* 0x000fce00078e0009 */
.L_x_123:
[----:B------:R-:W-:Y:S05]  /*4320*/  BSYNC.RECONVERGENT B0 ;  /* 0x0000000000007941 */ /* 0x000fea0003800200 */
.L_x_122:
[----:B------:R-:W-:Y:S01]  /*4330*/  LOP3.LUT P0, R27, R27, 0x3f, RZ, 0xc0, !PT ;  /* 0x0000003f1b1b7812 */ /* 0x000fe2000780c0ff */
[----:B------:R-:W-:-:S04]  /*4340*/  IMAD.IADD R4, R4, 0x1, R12 ;  /* 0x0000000104047824 */ /* 0x000fc800078e020c */
[----:B------:R-:W-:-:S05]  /*4350*/  IMAD.U32 R14, R4, 0x8, R1 ;  /* 0x00000008040e7824 */ /* 0x000fca00078e0001 */
[----:B------:R0:W-:Y:S04]  /*4360*/  STL.64 [R14+-0x78], R6 ;  /* 0xffff88060e007387 */ /* 0x0001e80000100a00 */
[----:B------:R-:W2:Y:S04]  /*4370*/  @P0 LDL.64 R8, [R1+0x8] ;  /* 0x0000080001080983 */ /* 0x000ea80000100a00 */
[----:B------:R-:W3:Y:S04]  /*4380*/  LDL.64 R4, [R1+0x18] ;  /* 0x0000180001047983 */ /* 0x000ee80000100a00 */
[----:B0-----:R-:W4:Y:S01]  /*4390*/  LDL.64 R6, [R1+0x10] ;  /* 0x0000100001067983 */ /* 0x001f220000100a00 */
[----:B------:R-:W-:Y:S01]  /*43a0*/  BSSY.RECONVERGENT B0, `(.L_x_126) ;  /* 0x0000035000007945 */ /* 0x000fe20003800200 */
[----:B--2---:R-:W-:-:S02]  /*43b0*/  @P0 SHF.R.U64 R13, R8, 0x1, R9 ;  /* 0x00000001080d0819 */ /* 0x004fc40000001209 */
[----:B------:R-:W-:Y:S02]  /*43c0*/  @P0 SHF.R.U32.HI R15, RZ, 0x1, R9 ;  /* 0x00000001ff0f0819 */ /* 0x000fe40000011609 */
[----:B------:R-:W-:Y:S02]  /*43d0*/  @P0 LOP3.LUT R8, R27, 0x3f, RZ, 0x3c, !PT ;  /* 0x0000003f1b080812 */ /* 0x000fe400078e3cff */
[C---:B----4-:R-:W-:Y:S02]  /*43e0*/  @P0 SHF.L.U32 R12, R6.reuse, R27, RZ ;  /* 0x0000001b060c0219 */ /* 0x050fe400000006ff */
[----:B------:R-:W-:Y:S02]  /*43f0*/  @P0 SHF.R.U64 R13, R13, R8, R15 ;  /* 0x000000080d0d0219 */ /* 0x000fe4000000120f */
[--C-:B------:R-:W-:Y:S02]  /*4400*/  @P0 SHF.R.U32.HI R9, RZ, 0x1, R7.reuse ;  /* 0x00000001ff090819 */ /* 0x100fe40000011607 */
[----:B------:R-:W-:-:S02]  /*4410*/  @P0 SHF.R.U64 R10, R6, 0x1, R7 ;  /* 0x00000001060a0819 */ /* 0x000fc40000001207 */
[----:B------:R-:W-:Y:S02]  /*4420*/  @P0 SHF.L.U64.HI R11, R6, R27, R7 ;  /* 0x0000001b060b0219 */ /* 0x000fe40000010207 */
[-C--:B------:R-:W-:Y:S02]  /*4430*/  @P0 SHF.R.U32.HI R14, RZ, R8.reuse, R15 ;  /* 0x00000008ff0e0219 */ /* 0x080fe4000001160f */
[----:B------:R-:W-:Y:S02]  /*4440*/  @P0 LOP3.LUT R6, R12, R13, RZ, 0xfc, !PT ;  /* 0x0000000d0c060212 */ /* 0x000fe400078efcff */
[----:B---3--:R-:W-:Y:S02]  /*4450*/  @P0 SHF.L.U32 R15, R4, R27, RZ ;  /* 0x0000001b040f0219 */ /* 0x008fe400000006ff */
[----:B------:R-:W-:Y:S02]  /*4460*/  @P0 SHF.R.U64 R10, R10, R8, R9 ;  /* 0x000000080a0a0219 */ /* 0x000fe40000001209 */
[----:B------:R-:W-:-:S02]  /*4470*/  @P0 LOP3.LUT R7, R11, R14, RZ, 0xfc, !PT ;  /* 0x0000000e0b070212 */ /* 0x000fc400078efcff */
[----:B------:R-:W-:Y:S01]  /*4480*/  @P0 SHF.R.U32.HI R8, RZ, R8, R9 ;  /* 0x00000008ff080219 */ /* 0x000fe20000011609 */
[----:B------:R-:W-:Y:S01]  /*4490*/  IMAD.SHL.U32 R9, R6, 0x4, RZ ;  /* 0x0000000406097824 */ /* 0x000fe200078e00ff */
[----:B------:R-:W-:Y:S02]  /*44a0*/  @P0 SHF.L.U64.HI R27, R4, R27, R5 ;  /* 0x0000001b041b0219 */ /* 0x000fe40000010205 */
[----:B------:R-:W-:Y:S02]  /*44b0*/  @P0 LOP3.LUT R4, R15, R10, RZ, 0xfc, !PT ;  /* 0x0000000a0f040212 */ /* 0x000fe400078efcff */
[----:B------:R-:W-:Y:S02]  /*44c0*/  SHF.L.U64.HI R6, R6, 0x2, R7 ;  /* 0x0000000206067819 */ /* 0x000fe40000010207 */
[----:B------:R-:W-:Y:S02]  /*44d0*/  @P0 LOP3.LUT R5, R27, R8, RZ, 0xfc, !PT ;  /* 0x000000081b050212 */ /* 0x000fe400078efcff */
[----:B------:R-:W-:-:S02]  /*44e0*/  SHF.L.W.U32.HI R7, R7, 0x2, R4 ;  /* 0x0000000207077819 */ /* 0x000fc40000010e04 */
[----:B------:R-:W-:Y:S02]  /*44f0*/  IADD3 RZ, P0, PT, RZ, -R9, RZ ;  /* 0x80000009ffff7210 */ /* 0x000fe40007f1e0ff */
[----:B------:R-:W-:Y:S02]  /*4500*/  LOP3.LUT R11, RZ, R6, RZ, 0x33, !PT ;  /* 0x00000006ff0b7212 */ /* 0x000fe400078e33ff */
[----:B------:R-:W-:Y:S02]  /*4510*/  SHF.L.W.U32.HI R8, R4, 0x2, R5 ;  /* 0x0000000204087819 */ /* 0x000fe40000010e05 */
[----:B------:R-:W-:Y:S02]  /*4520*/  LOP3.LUT R10, RZ, R7, RZ, 0x33, !PT ;  /* 0x00000007ff0a7212 */ /* 0x000fe400078e33ff */
[----:B------:R-:W-:Y:S02]  /*4530*/  IADD3.X R11, P0, PT, RZ, R11, RZ, P0, !PT ;  /* 0x0000000bff0b7210 */ /* 0x000fe4000071e4ff */
[----:B------:R-:W-:-:S02]  /*4540*/  LOP3.LUT R13, RZ, R8, RZ, 0x33, !PT ;  /* 0x00000008ff0d7212 */ /* 0x000fc400078e33ff */
[----:B------:R-:W-:Y:S02]  /*4550*/  IADD3.X R10, P1, PT, RZ, R10, RZ, P0, !PT ;  /* 0x0000000aff0a7210 */ /* 0x000fe4000073e4ff */
[----:B------:R-:W-:-:S03]  /*4560*/  ISETP.GT.U32.AND P2, PT, R7, -0x1, PT ;  /* 0xffffffff0700780c */ /* 0x000fc60003f44070 */
[----:B------:R-:W-:Y:S01]  /*4570*/  IMAD.X R13, RZ, RZ, R13, P1 ;  /* 0x000000ffff0d7224 */ /* 0x000fe200008e060d */
[----:B------:R-:W-:-:S04]  /*4580*/  ISETP.GT.AND.EX P0, PT, R8, -0x1, PT, P2 ;  /* 0xffffffff0800780c */ /* 0x000fc80003f04320 */
[----:B------:R-:W-:Y:S02]  /*4590*/  SEL R4, R8, R13, P0 ;  /* 0x0000000d08047207 */ /* 0x000fe40000000000 */
[----:B------:R-:W-:Y:S02]  /*45a0*/  SEL R7, R7, R10, P0 ;  /* 0x0000000a07077207 */ /* 0x000fe40000000000 */
[----:B------:R-:W-:-:S04]  /*45b0*/  ISETP.NE.U32.AND P1, PT, R4, RZ, PT ;  /* 0x000000ff0400720c */ /* 0x000fc80003f25070 */
[----:B------:R-:W-:-:S04]  /*45c0*/  SEL R13, R7, R4, !P1 ;  /* 0x00000004070d7207 */ /* 0x000fc80004800000 */
[----:B------:R-:W0:Y:S02]  /*45d0*/  FLO.U32 R10, R13 ;  /* 0x0000000d000a7300 */ /* 0x000e2400000e0000 */
[C---:B0-----:R-:W-:Y:S02]  /*45e0*/  IADD3 R12, PT, PT, -R10.reuse, 0x1f, RZ ;  /* 0x0000001f0a0c7810 */ /* 0x041fe40007ffe1ff */
[----:B------:R-:W-:-:S03]  /*45f0*/  IADD3 R10, PT, PT, -R10, 0x3f, RZ ;  /* 0x0000003f0a0a7810 */ /* 0x000fc60007ffe1ff */
[----:B------:R-:W-:-:S05]  /*4600*/  @P1 IMAD.MOV R10, RZ, RZ, R12 ;  /* 0x000000ffff0a1224 */ /* 0x000fca00078e020c */
[----:B------:R-:W-:Y:S01]  /*4610*/  ISETP.NE.AND P1, PT, R10, RZ, PT ;  /* 0x000000ff0a00720c */ /* 0x000fe20003f25270 */
[----:B------:R-:W-:Y:S01]  /*4620*/  @!P0 IMAD.MOV R9, RZ, RZ, -R9 ;  /* 0x000000ffff098224 */ /* 0x000fe200078e0a09 */
[----:B------:R-:W-:-:S11]  /*4630*/  SEL R6, R6, R11, P0 ;  /* 0x0000000b06067207 */ /* 0x000fd60000000000 */
[----:B------:R-:W-:Y:S05]  /*4640*/  @!P1 BRA `(.L_x_127) ;  /* 0x0000000000289947 */ /* 0x000fea0003800000 */
[C---:B------:R-:W-:Y:S02]  /*4650*/  LOP3.LUT R12, R10.reuse, 0x3f, RZ, 0xc0, !PT ;  /* 0x0000003f0a0c7812 */ /* 0x040fe400078ec0ff */
        /* <DEDUP_REMOVED lines=9> */
.L_x_127:
[----:B------:R-:W-:Y:S05]  /*46f0*/  BSYNC.RECONVERGENT B0 ;  /* 0x0000000000007941 */ /* 0x000fea0003800200 */
.L_x_126:
        /* <DEDUP_REMOVED lines=20> */
[----:B------:R-:W-:-:S05]  /*4840*/  IADD3 R7, P2, PT, R6, 0x1, RZ ;  /* 0x0000000106077810 */ /* 0x000fca0007f5e0ff */
[----:B------:R-:W-:-:S05]  /*4850*/  IMAD.X R4, RZ, RZ, R4, P2 ;  /* 0x000000ffff047224 */ /* 0x000fca00010e0604 */
[----:B------:R-:W-:-:S04]  /*4860*/  SHF.R.U64 R7, R7, 0xa, R4 ;  /* 0x0000000a07077819 */ /* 0x000fc80000001204 */
[----:B------:R-:W-:Y:S02]  /*4870*/  IADD3 R9, P2, PT, R7, 0x1, RZ ;  /* 0x0000000107097810 */ /* 0x000fe40007f5e0ff */
[----:B------:R-:W-:Y:S02]  /*4880*/  SEL R7, RZ, 0xffffffff, !P1 ;  /* 0xffffffffff077807 */ /* 0x000fe40004800000 */
[----:B------:R-:W-:Y:S02]  /*4890*/  LEA.HI.X R4, R4, RZ, RZ, 0x16, P2 ;  /* 0x000000ff04047211 */ /* 0x000fe400010fb4ff */
[----:B------:R-:W-:Y:S01]  /*48a0*/  LOP3.LUT P1, R25, R25, 0x80000000, RZ, 0xc0, !PT ;  /* 0x8000000019197812 */ /* 0x000fe2000782c0ff */
[----:B------:R-:W-:Y:S01]  /*48b0*/  IMAD.IADD R7, R7, 0x1, -R10 ;  /* 0x0000000107077824 */ /* 0x000fe200078e0a0a */
[--C-:B------:R-:W-:Y:S02]  /*48c0*/  SHF.R.U64 R9, R9, 0x1, R4.reuse ;  /* 0x0000000109097819 */ /* 0x100fe40000001204 */
[----:B------:R-:W-:Y:S01]  /*48d0*/  SHF.R.U32.HI R4, RZ, 0x1, R4 ;  /* 0x00000001ff047819 */ /* 0x000fe20000011604 */
[----:B------:R-:W-:Y:S01]  /*48e0*/  IMAD.SHL.U32 R7, R7, 0x100000, RZ ;  /* 0x0010000007077824 */ /* 0x000fe200078e00ff */
[----:B------:R-:W-:-:S02]  /*48f0*/  IADD3 R10, P2, P3, RZ, RZ, R9 ;  /* 0x000000ffff0a7210 */ /* 0x000fc40007b5e009 */
[----:B------:R-:W-:Y:S02]  /*4900*/  @!P0 LOP3.LUT R25, R25, 0x80000000, RZ, 0x3c, !PT ;  /* 0x8000000019198812 */ /* 0x000fe400078e3cff */
[----:B------:R-:W-:-:S03]  /*4910*/  IADD3.X R4, PT, PT, R7, 0x3fe00000, R4, P2, P3 ;  /* 0x3fe0000007047810 */ /* 0x000fc600017e6404 */
[----:B------:R-:W-:Y:S01]  /*4920*/  @P1 IMAD.MOV R5, RZ, RZ, -R5 ;  /* 0x000000ffff051224 */ /* 0x000fe200078e0a05 */
[----:B------:R-:W-:-:S07]  /*4930*/  LOP3.LUT R25, R4, R25, RZ, 0xfc, !PT ;  /* 0x0000001904197212 */ /* 0x000fce00078efcff */
.L_x_121:
[----:B------:R-:W-:Y:S02]  /*4940*/  IMAD.MOV.U32 R11, RZ, RZ, R25 ;  /* 0x000000ffff0b7224 */ /* 0x000fe400078e0019 */
[----:B------:R-:W-:-:S04]  /*4950*/  IMAD.MOV.U32 R25, RZ, RZ, 0x0 ;  /* 0x00000000ff197424 */ /* 0x000fc800078e00ff */
[----:B------:R-:W-:Y:S05]  /*4960*/  RET.REL.NODEC R24 `(kick_multi_harmonic) ;  /* 0xffffffb418a47950 */ /* 0x000fea0003c3ffff */
.L_x_128:
        /* <DEDUP_REMOVED lines=9> */
.L_x_153:


//--------------------- .text.kick_single_harmonic --------------------------
	.section	.text.kick_single_harmonic,"ax",@progbits
	.align	128
        .global         kick_single_harmonic
        .type           kick_single_harmonic,@function
        .size           kick_single_harmonic,(.L_x_154 - kick_single_harmonic)
        .other          kick_single_harmonic,@"STO_CUDA_ENTRY STV_DEFAULT"
kick_single_harmonic:
.text.kick_single_harmonic:
[----:B------:R-:W0:Y:S01]  /*0000*/  LDC R1, c[0x0][0x37c] ;  /* 0x0000df00ff017b82 */ /* 0x000e220000000800 */
[----:B------:R-:W1:Y:S01]  /*0010*/  S2R R21, SR_TID.X ;  /* 0x0000000000157919 */ /* 0x000e620000002100 */
[----:B------:R-:W1:Y:S01]  /*0020*/  LDCU UR4, c[0x0][0x360] ;  /* 0x00006c00ff0477ac */ /* 0x000e620008000800 */
[----:B0-----:R-:W-:Y:S01]  /*0030*/  VIADD R1, R1, 0xffffffd8 ;  /* 0xffffffd801017836 */ /* 0x001fe20000000000 */
[----:B------:R-:W1:Y:S01]  /*0040*/  S2R R0, SR_CTAID.X ;  /* 0x0000000000007919 */ /* 0x000e620000002500 */
[----:B------:R-:W0:Y:S01]  /*0050*/  LDCU UR5, c[0x0][0x3b0] ;  /* 0x00007600ff0577ac */ /* 0x000e220008000800 */
[----:B-1----:R-:W-:-:S05]  /*0060*/  IMAD R21, R0, UR4, R21 ;  /* 0x0000000400157c24 */ /* 0x002fca000f8e0215 */
[----:B0-----:R-:W-:-:S13]  /*0070*/  ISETP.GE.AND P0, PT, R21, UR5, PT ;  /* 0x0000000515007c0c */ /* 0x001fda000bf06270 */
[----:B------:R-:W-:Y:S05]  /*0080*/  @P0 EXIT ;  /* 0x000000000000094d */ /* 0x000fea0003800000 */
[----:B------:R-:W0:Y:S01]  /*0090*/  LDC.64 R18, c[0x0][0x390] ;  /* 0x0000e400ff127b82 */ /* 0x000e220000000a00 */
[----:B------:R-:W1:Y:S01]  /*00a0*/  LDCU UR5, c[0x0][0x370] ;  /* 0x00006e00ff0577ac */ /* 0x000e620008000800 */
[----:B------:R-:W2:Y:S06]  /*00b0*/  LDCU.64 UR6, c[0x0][0x358] ;  /* 0x00006b00ff0677ac */ /* 0x000eac0008000a00 */
[----:B------:R-:W0:Y:S01]  /*00c0*/  LDC.64 R4, c[0x0][0x398] ;  /* 0x0000e600ff047b82 */ /* 0x000e220000000a00 */
[----:B------:R-:W3:Y:S01]  /*00d0*/  LDCU UR14, c[0x0][0x3b0] ;  /* 0x00007600ff0e77ac */ /* 0x000ee20008000800 */
[----:B------:R-:W4:Y:S06]  /*00e0*/  LDCU.64 UR12, c[0x0][0x3b8] ;  /* 0x00007700ff0c77ac */ /* 0x000f2c0008000a00 */
[----:B------:R-:W2:Y:S01]  /*00f0*/  LDC.64 R2, c[0x0][0x380] ;  /* 0x0000e000ff027b82 */ /* 0x000ea20000000a00 */
[----:B------:R-:W0:Y:S01]  /*0100*/  LDCU.64 UR10, c[0x4][0x8] ;  /* 0x01000100ff0a77ac */ /* 0x000e220008000a00 */
[----:B-1----:R-:W-:-:S06]  /*0110*/  UIMAD UR4, UR4, UR5, URZ ;  /* 0x00000005040472a4 */ /* 0x002fcc000f8e02ff */
[----:B------:R-:W1:Y:S08]  /*0120*/  LDC.64 R12, c[0x0][0x388] ;  /* 0x0000e200ff0c7b82 */ /* 0x000e700000000a00 */
[----:B------:R-:W1:Y:S01]  /*0130*/  LDC.64 R14, c[0x0][0x3a0] ;  /* 0x0000e800ff0e7b82 */ /* 0x000e620000000a00 */
[----:B0-----:R-:W-:-:S07]  /*0140*/  DMUL R18, R18, R4 ;  /* 0x0000000412127228 */ /* 0x001fce0000000000 */
[----:B---34-:R-:W0:Y:S04]  /*0150*/  LDC.64 R16, c[0x0][0x3a8] ;  /* 0x0000ea00ff107b82 */ /* 0x018e280000000a00 */
.L_x_131:
[----:B--23--:R-:W-:-:S05]  /*0160*/  IMAD.WIDE R6, R21, 0x8, R2 ;  /* 0x0000000815067825 */ /* 0x00cfca00078e0202 */
[----:B------:R-:W0:Y:S01]  /*0170*/  LDG.E.64.CONSTANT R4, desc[UR6][R6.64] ;  /* 0x0000000606047981 */ /* 0x000e22000c1e9b00 */
[----:B------:R-:W-:Y:S01]  /*0180*/  BSSY.RECONVERGENT B0, `(.L_x_129) ;  /* 0x000001b000007945 */ /* 0x000fe20003800200 */
[----:B01----:R-:W-:-:S08]  /*0190*/  DFMA R4, R4, R14, R16 ;  /* 0x0000000e0404722b */ /* 0x003fd00000000010 */
        /* <DEDUP_REMOVED lines=20> */
[----:B------:R-:W-:-:S07]  /*02e0*/  MOV R22, 0x300 ;  /* 0x0000030000167802 */ /* 0x000fce0000000f00 */
[----:B------:R-:W-:Y:S05]  /*02f0*/  CALL.REL.NOINC `($kick_single_harmonic$__internal_trig_reduction_slowpathd) ;  /* 0x0000000000a47944 */ /* 0x000fea0003c00000 */
[----:B------:R-:W-:Y:S02]  /*0300*/  IMAD.MOV.U32 R0, RZ, RZ, R4 ;  /* 0x000000ffff007224 */ /* 0x000fe400078e0004 */
[----:B------:R-:W-:Y:S02]  /*0310*/  IMAD.MOV.U32 R22, RZ, RZ, R6 ;  /* 0x000000ffff167224 */ /* 0x000fe400078e0006 */
[----:B------:R-:W-:-:S07]  /*0320*/  IMAD.MOV.U32 R23, RZ, RZ, R7 ;  /* 0x000000ffff177224 */ /* 0x000fce00078e0007 */
.L_x_130:
[----:B------:R-:W-:Y:S05]  /*0330*/  BSYNC.RECONVERGENT B0 ;  /* 0x0000000000007941 */ /* 0x000fea0003800200 */
.L_x_129:
[----:B------:R-:W-:-:S05]  /*0340*/  IMAD.SHL.U32 R4, R0, 0x40, RZ ;  /* 0x0000004000047824 */ /* 0x000fca00078e00ff */
[----:B------:R-:W-:-:S04]  /*0350*/  LOP3.LUT R4, R4, 0x40, RZ, 0xc0, !PT ;  /* 0x0000004004047812 */ /* 0x000fc800078ec0ff */
[----:B------:R-:W-:-:S05]  /*0360*/  IADD3 R28, P0, PT, R4, UR10, RZ ;  /* 0x0000000a041c7c10 */ /* 0x000fca000ff1e0ff */
[----:B------:R-:W-:-:S05]  /*0370*/  IMAD.X R29, RZ, RZ, UR11, P0 ;  /* 0x0000000bff1d7e24 */ /* 0x000fca00080e06ff */
[----:B------:R-:W2:Y:S04]  /*0380*/  LDG.E.128.CONSTANT R8, desc[UR6][R28.64] ;  /* 0x000000061c087981 */ /* 0x000ea8000c1e9d00 */
[----:B------:R-:W3:Y:S01]  /*0390*/  LDG.E.128.CONSTANT R4, desc[UR6][R28.64+0x10] ;  /* 0x000010061c047981 */ /* 0x000ee2000c1e9d00 */
[----:B------:R-:W-:Y:S01]  /*03a0*/  LOP3.LUT R20, R0, 0x1, RZ, 0xc0, !PT ;  /* 0x0000000100147812 */ /* 0x000fe200078ec0ff */
[----:B------:R-:W-:Y:S01]  /*03b0*/  IMAD.MOV.U32 R26, RZ, RZ, 0x20fd8164 ;  /* 0x20fd8164ff1a7424 */ /* 0x000fe200078e00ff */
[----:B------:R-:W-:Y:S02]  /*03c0*/  DMUL R24, R22, R22 ;  /* 0x0000001616187228 */ /* 0x000fe40000000000 */
[----:B------:R-:W-:Y:S01]  /*03d0*/  ISETP.NE.U32.AND P0, PT, R20, 0x1, PT ;  /* 0x000000011400780c */ /* 0x000fe20003f05070 */
[----:B------:R-:W-:-:S03]  /*03e0*/  IMAD.MOV.U32 R20, RZ, RZ, 0x3da8ff83 ;  /* 0x3da8ff83ff147424 */ /* 0x000fc600078e00ff */
[----:B------:R-:W-:Y:S02]  /*03f0*/  FSEL R26, R26, -8.06006814911005101289e+34, !P0 ;  /* 0xf9785eba1a1a7808 */ /* 0x000fe40004000000 */
[----:B------:R-:W-:-:S06]  /*0400*/  FSEL R27, -R20, 0.11223486810922622681, !P0 ;  /* 0x3de5db65141b7808 */ /* 0x000fcc0004000100 */
[----:B--2---:R-:W-:-:S08]  /*0410*/  DFMA R26, R24, R26, R8 ;  /* 0x0000001a181a722b */ /* 0x004fd00000000008 */
[C---:B------:R-:W-:Y:S01]  /*0420*/  DFMA R26, R24.reuse, R26, R10 ;  /* 0x0000001a181a722b */ /* 0x040fe2000000000a */
[----:B------:R3:W2:Y:S07]  /*0430*/  LDG.E.128.CONSTANT R8, desc[UR6][R28.64+0x20] ;  /* 0x000020061c087981 */ /* 0x0006ae000c1e9d00 */
[----:B---3--:R-:W-:Y:S01]  /*0440*/  DFMA R28, R24, R26, R4 ;  /* 0x0000001a181c722b */ /* 0x008fe20000000004 */
[----:B------:R-:W-:-:S05]  /*0450*/  IMAD.WIDE R4, R21, 0x8, R12 ;  /* 0x0000000815047825 */ /* 0x000fca00078e020c */
[----:B------:R-:W3:Y:S02]  /*0460*/  LDG.E.64 R26, desc[UR6][R4.64] ;  /* 0x00000006041a7981 */ /* 0x000ee4000c1e1b00 */
[----:B------:R-:W-:Y:S01]  /*0470*/  DFMA R6, R24, R28, R6 ;  /* 0x0000001c1806722b */ /* 0x000fe20000000006 */
[----:B------:R-:W-:-:S07]  /*0480*/  VIADD R21, R21, UR4 ;  /* 0x0000000415157c36 */ /* 0x000fce0008000000 */
[----:B--2---:R-:W-:-:S08]  /*0490*/  DFMA R6, R24, R6, R8 ;  /* 0x000000061806722b */ /* 0x004fd00000000008 */
        /* <DEDUP_REMOVED lines=11> */
[----:B---3--:R-:W-:-:S07]  /*0550*/  DADD R6, R6, R26 ;  /* 0x0000000006067229 */ /* 0x008fce000000001a */
[----:B------:R3:W-:Y:S01]  /*0560*/  STG.E.64 desc[UR6][R4.64], R6 ;  /* 0x0000000604007986 */ /* 0x0007e2000c101b06 */
[----:B------:R-:W-:Y:S05]  /*0570*/  @!P0 BRA `(.L_x_131) ;  /* 0xfffffff800f88947 */ /* 0x000fea000383ffff */
[----:B------:R-:W-:Y:S05]  /*0580*/  EXIT ;  /* 0x000000000000794d */ /* 0x000fea0003800000 */
        .type           $kick_single_harmonic$__internal_trig_reduction_slowpathd,@function
        .size           $kick_single_harmonic$__internal_trig_reduction_slowpathd,(.L_x_154 - $kick_single_harmonic$__internal_trig_reduction_slowpathd)
$kick_single_harmonic$__internal_trig_reduction_slowpathd:
[--C-:B------:R-:W-:Y:S01]  /*0590*/  SHF.R.U32.HI R20, RZ, 0x14, R5.reuse ;  /* 0x00000014ff147819 */ /* 0x100fe20000011605 */
[----:B------:R-:W-:Y:S02]  /*05a0*/  IMAD.MOV.U32 R0, RZ, RZ, R4 ;  /* 0x000000ffff007224 */ /* 0x000fe400078e0004 */
[----:B------:R-:W-:Y:S01]  /*05b0*/  IMAD.MOV.U32 R7, RZ, RZ, R5 ;  /* 0x000000ffff077224 */ /* 0x000fe200078e0005 */
[----:B------:R-:W-:Y:S01]  /*05c0*/  LOP3.LUT R8, R20, 0x7ff, RZ, 0xc0, !PT ;  /* 0x000007ff14087812 */ /* 0x000fe200078ec0ff */
[----:B------:R-:W-:-:S03]  /*05d0*/  IMAD.MOV.U32 R6, RZ, RZ, RZ ;  /* 0x000000ffff067224 */ /* 0x000fc600078e00ff */
[----:B------:R-:W-:-:S13]  /*05e0*/  ISETP.NE.AND P0, PT, R8, 0x7ff, PT ;  /* 0x000007ff0800780c */ /* 0x000fda0003f05270 */
[----:B------:R-:W-:Y:S05]  /*05f0*/  @!P0 BRA `(.L_x_132) ;  /* 0x00000008004c8947 */ /* 0x000fea0003800000 */
[----:B------:R-:W-:Y:S01]  /*0600*/  VIADD R4, R8, 0xfffffc00 ;  /* 0xfffffc0008047836 */ /* 0x000fe20000000000 */
[----:B------:R-:W-:Y:S01]  /*0610*/  BSSY.RECONVERGENT B1, `(.L_x_133) ;  /* 0x0000030000017945 */ /* 0x000fe20003800200 */
[----:B------:R-:W-:Y:S01]  /*0620*/  IMAD.MOV.U32 R23, RZ, RZ, R5 ;  /* 0x000000ffff177224 */ /* 0x000fe200078e0005 */
[----:B------:R-:W-:Y:S02]  /*0630*/  CS2R R8, SRZ ;  /* 0x0000000000087805 */ /* 0x000fe4000001ff00 */
[----:B------:R-:W-:Y:S02]  /*0640*/  SHF.R.U32.HI R25, RZ, 0x6, R4 ;  /* 0x00000006ff197819 */ /* 0x000fe40000011604 */
[----:B------:R-:W-:Y:S02]  /*0650*/  ISETP.GE.U32.AND P0, PT, R4, 0x80, PT ;  /* 0x000000800400780c */ /* 0x000fe40003f06070 */
[C---:B------:R-:W-:Y:S02]  /*0660*/  IADD3 R10, PT, PT, -R25.reuse, 0x13, RZ ;  /* 0x00000013190a7810 */ /* 0x040fe40007ffe1ff */
[----:B------:R-:W-:-:S02]  /*0670*/  IADD3 R6, PT, PT, -R25, 0xf, RZ ;  /* 0x0000000f19067810 */ /* 0x000fc40007ffe1ff */
        /* <DEDUP_REMOVED lines=8> */
[----:B------:R-:W-:Y:S01]  /*0700*/  IMAD.MOV.U32 R0, RZ, RZ, R6 ;  /* 0x000000ffff007224 */ /* 0x000fe200078e0006 */
[----:B------:R-:W-:Y:S01]  /*0710*/  LOP3.LUT R27, R27, 0x80000000, RZ, 0xfc, !PT ;  /* 0x800000001b1b7812 */ /* 0x000fe200078efcff */
[----:B------:R-:W-:Y:S01]  /*0720*/  IMAD.MOV.U32 R26, RZ, RZ, RZ ;  /* 0x000000ffff1a7224 */ /* 0x000fe200078e00ff */
[----:B------:R-:W-:-:S07]  /*0730*/  CS2R R8, SRZ ;  /* 0x0000000000087805 */ /* 0x000fce000001ff00 */
.L_x_136:
        /* <DEDUP_REMOVED lines=9> */
[----:B------:R-:W-:-:S03]  /*07d0*/  IMAD R28, R7, R11, RZ ;  /* 0x0000000b071c7224 */ /* 0x000fc600078e02ff */
[----:B------:R-:W-:Y:S01]  /*07e0*/  IADD3 R9, P0, PT, R29, R9, RZ ;  /* 0x000000091d097210 */ /* 0x000fe20007f1e0ff */
[C---:B------:R-:W-:Y:S02]  /*07f0*/  IMAD R29, R26.reuse, 0x8, R1 ;  /* 0x000000081a1d7824 */ /* 0x040fe400078e0201 */
[----:B------:R-:W-:Y:S01]  /*0800*/  VIADD R26, R26, 0x1 ;  /* 0x000000011a1a7836 */ /* 0x000fe20000000000 */
[----:B------:R-:W-:Y:S01]  /*0810*/  IADD3 R9, P1, PT, R28, R9, RZ ;  /* 0x000000091c097210 */ /* 0x000fe20007f3e0ff */
[----:B------:R-:W-:-:S04]  /*0820*/  IMAD.HI.U32 R28, R6, R27, RZ ;  /* 0x0000001b061c7227 */ /* 0x000fc800078e00ff */
[----:B------:R-:W-:Y:S01]  /*0830*/  IMAD.X R6, RZ, RZ, R28, P2 ;  /* 0x000000ffff067224 */ /* 0x000fe200010e061c */
[----:B------:R0:W-:Y:S01]  /*0840*/  STL.64 [R29], R8 ;  /* 0x000000081d007387 */ /* 0x0001e20000100a00 */
[----:B------:R-:W-:-:S05]  /*0850*/  IMAD.HI.U32 R28, R7, R11, RZ ;  /* 0x0000000b071c7227 */ /* 0x000fca00078e00ff */
[----:B------:R-:W-:Y:S01]  /*0860*/  IADD3.X R28, P0, PT, R28, R6, RZ, P0, !PT ;  /* 0x000000061c1c7210 */ /* 0x000fe2000071e4ff */
[----:B------:R-:W-:-:S04]  /*0870*/  IMAD.HI.U32 R6, R7, R27, RZ ;  /* 0x0000001b07067227 */ /* 0x000fc800078e00ff */
[----:B------:R-:W-:Y:S01]  /*0880*/  IMAD.X R6, RZ, RZ, R6, P0 ;  /* 0x000000ffff067224 */ /* 0x000fe200000e0606 */
[----:B------:R-:W-:Y:S01]  /*0890*/  ISETP.NE.AND P0, PT, R24, -0xf, PT ;  /* 0xfffffff11800780c */ /* 0x000fe20003f05270 */
[----:B------:R-:W-:-:S05]  /*08a0*/  IMAD R7, R7, R27, RZ ;  /* 0x0000001b07077224 */ /* 0x000fca00078e02ff */
[----:B------:R-:W-:-:S05]  /*08b0*/  IADD3.X R28, P1, PT, R7, R28, RZ, P1, !PT ;  /* 0x0000001c071c7210 */ /* 0x000fca0000f3e4ff */
[----:B0-----:R-:W-:Y:S02]  /*08c0*/  IMAD.X R9, RZ, RZ, R6, P1 ;  /* 0x000000ffff097224 */ /* 0x001fe400008e0606 */
[----:B------:R-:W-:Y:S01]  /*08d0*/  IMAD.MOV.U32 R8, RZ, RZ, R28 ;  /* 0x000000ffff087224 */ /* 0x000fe200078e001c */
[----:B------:R-:W-:Y:S06]  /*08e0*/  @P0 BRA `(.L_x_136) ;  /* 0xfffffffc00940947 */ /* 0x000fec000383ffff */
[----:B------:R-:W-:Y:S05]  /*08f0*/  BSYNC.RECONVERGENT B2 ;  /* 0x0000000000027941 */ /* 0x000fea0003800200 */
.L_x_135:
[----:B------:R-:W-:-:S07]  /*0900*/  IMAD.MOV.U32 R6, RZ, RZ, R10 ;  /* 0x000000ffff067224 */ /* 0x000fce00078e000a */
.L_x_134:
[----:B------:R-:W-:Y:S05]  /*0910*/  BSYNC.RECONVERGENT B1 ;  /* 0x0000000000017941 */ /* 0x000fea0003800200 */
.L_x_133:
        /* <DEDUP_REMOVED lines=11> */
[CC--:B---3--:R-:W-:Y:S02]  /*09d0*/  @P0 SHF.L.U32 R27, R6.reuse, R29.reuse, RZ ;  /* 0x0000001d061b0219 */ /* 0x0c8fe400000006ff */
[----:B------:R-:W-:Y:S02]  /*09e0*/  @P0 SHF.R.U64 R10, R11, R0, R25 ;  /* 0x000000000b0a0219 */ /* 0x000fe40000001219 */
[--C-:B------:R-:W-:Y:S02]  /*09f0*/  @P0 SHF.R.U32.HI R20, RZ, 0x1, R7.reuse ;  /* 0x00000001ff140819 */ /* 0x100fe40000011607 */
[C-C-:B------:R-:W-:Y:S02]  /*0a00*/  @P0 SHF.R.U64 R11, R6.reuse, 0x1, R7.reuse ;  /* 0x00000001060b0819 */ /* 0x140fe40000001207 */
[----:B0-----:R-:W-:-:S02]  /*0a10*/  @P0 SHF.L.U64.HI R9, R6, R29, R7 ;  /* 0x0000001d06090219 */ /* 0x001fc40000010207 */
[----:B------:R-:W-:Y:S02]  /*0a20*/  @P0 SHF.R.U32.HI R8, RZ, R0, R25 ;  /* 0x00000000ff080219 */ /* 0x000fe40000011619 */
[----:B------:R-:W-:Y:S02]  /*0a30*/  @P0 LOP3.LUT R6, R27, R10, RZ, 0xfc, !PT ;  /* 0x0000000a1b060212 */ /* 0x000fe400078efcff */
[-C--:B----4-:R-:W-:Y:S02]  /*0a40*/  @P0 SHF.L.U32 R10, R4, R29.reuse, RZ ;  /* 0x0000001d040a0219 */ /* 0x090fe400000006ff */
[----:B------:R-:W-:Y:S02]  /*0a50*/  @P0 SHF.R.U64 R11, R11, R0, R20 ;  /* 0x000000000b0b0219 */ /* 0x000fe40000001214 */
[----:B------:R-:W-:Y:S01]  /*0a60*/  @P0 LOP3.LUT R7, R9, R8, RZ, 0xfc, !PT ;  /* 0x0000000809070212 */ /* 0x000fe200078efcff */
[----:B------:R-:W-:Y:S01]  /*0a70*/  IMAD.SHL.U32 R9, R6, 0x4, RZ ;  /* 0x0000000406097824 */ /* 0x000fe200078e00ff */
        /* <DEDUP_REMOVED lines=18> */
[----:B------:R-:W-:Y:S02]  /*0ba0*/  ISETP.NE.U32.AND P1, PT, R8, RZ, PT ;  /* 0x000000ff0800720c */ /* 0x000fe40003f25070 */
[----:B------:R-:W-:Y:S02]  /*0bb0*/  SEL R20, R6, R11, P0 ;  /* 0x0000000b06147207 */ /* 0x000fe40000000000 */
[----:B------:R-:W-:Y:S01]  /*0bc0*/  SEL R7, R25, R8, !P1 ;  /* 0x0000000819077207 */ /* 0x000fe20004800000 */
[----:B------:R-:W-:-:S05]  /*0bd0*/  @!P0 IMAD.MOV R9, RZ, RZ, -R9 ;  /* 0x000000ffff098224 */ /* 0x000fca00078e0a09 */
[----:B------:R-:W0:Y:S02]  /*0be0*/  FLO.U32 R7, R7 ;  /* 0x0000000700077300 */ /* 0x000e2400000e0000 */
[C---:B0-----:R-:W-:Y:S02]  /*0bf0*/  IADD3 R10, PT, PT, -R7.reuse, 0x1f, RZ ;  /* 0x0000001f070a7810 */ /* 0x041fe40007ffe1ff */
[----:B------:R-:W-:-:S03]  /*0c00*/  IADD3 R0, PT, PT, -R7, 0x3f, RZ ;  /* 0x0000003f07007810 */ /* 0x000fc60007ffe1ff */
[----:B------:R-:W-:-:S05]  /*0c10*/  @P1 IMAD.MOV R0, RZ, RZ, R10 ;  /* 0x000000ffff001224 */ /* 0x000fca00078e020a */
[----:B------:R-:W-:-:S13]  /*0c20*/  ISETP.NE.AND P1, PT, R0, RZ, PT ;  /* 0x000000ff0000720c */ /* 0x000fda0003f25270 */
        /* <DEDUP_REMOVED lines=11> */
.L_x_138:
[----:B------:R-:W-:Y:S05]  /*0ce0*/  BSYNC.RECONVERGENT B1 ;  /* 0x0000000000017941 */ /* 0x000fea0003800200 */
.L_x_137:
[----:B------:R-:W-:-:S04]  /*0cf0*/  IMAD.WIDE.U32 R10, R25, 0x2168c235, RZ ;  /* 0x2168c235190a7825 */ /* 0x000fc800078e00ff */
[----:B------:R-:W-:Y:S01]  /*0d00*/  IMAD.MOV.U32 R6, RZ, RZ, R11 ;  /* 0x000000ffff067224 */ /* 0x000fe200078e000b */
[----:B------:R-:W-:Y:S01]  /*0d10*/  IADD3 RZ, P1, PT, R10, R10, RZ ;  /* 0x0000000a0aff7210 */ /* 0x000fe20007f3e0ff */
[----:B------:R-:W-:Y:S02]  /*0d20*/  IMAD.MOV.U32 R7, RZ, RZ, RZ ;  /* 0x000000ffff077224 */ /* 0x000fe400078e00ff */
        /* <DEDUP_REMOVED lines=19> */
[----:B------:R-:W-:-:S02]  /*0e60*/  SHF.R.U32.HI R11, RZ, 0x1e, R5 ;  /* 0x0000001eff0b7819 */ /* 0x000fc40000011605 */
[----:B------:R-:W-:Y:S01]  /*0e70*/  SHF.R.U64 R6, R6, 0xa, R9 ;  /* 0x0000000a06067819 */ /* 0x000fe20000001209 */
[----:B------:R-:W-:Y:S01]  /*0e80*/  IMAD.SHL.U32 R5, R8, 0x100000, RZ ;  /* 0x0010000008057824 */ /* 0x000fe200078e00ff */
[----:B------:R-:W-:Y:S02]  /*0e90*/  @!P0 LOP3.LUT R7, R7, 0x80000000, RZ, 0x3c, !PT ;  /* 0x8000000007078812 */ /* 0x000fe400078e3cff */
[----:B------:R-:W-:-:S04]  /*0ea0*/  IADD3 R6, P2, PT, R6, 0x1, RZ ;  /* 0x0000000106067810 */ /* 0x000fc80007f5e0ff */
[----:B------:R-:W-:-:S04]  /*0eb0*/  LEA.HI.X R9, R9, RZ, RZ, 0x16, P2 ;  /* 0x000000ff09097211 */ /* 0x000fc800010fb4ff */
[--C-:B------:R-:W-:Y:S02]  /*0ec0*/  SHF.R.U64 R0, R6, 0x1, R9.reuse ;  /* 0x0000000106007819 */ /* 0x100fe40000001209 */
[----:B------:R-:W-:Y:S02]  /*0ed0*/  SHF.R.U32.HI R8, RZ, 0x1, R9 ;  /* 0x00000001ff087819 */ /* 0x000fe40000011609 */
[----:B------:R-:W-:Y:S02]  /*0ee0*/  IADD3 R0, P2, P3, RZ, RZ, R0 ;  /* 0x000000ffff007210 */ /* 0x000fe40007b5e000 */
[----:B------:R-:W-:Y:S02]  /*0ef0*/  LEA.HI R6, R4, R11, RZ, 0x1 ;  /* 0x0000000b04067211 */ /* 0x000fe400078f08ff */
[----:B------:R-:W-:-:S03]  /*0f00*/  IADD3.X R4, PT, PT, R5, 0x3fe00000, R8, P2, P3 ;  /* 0x3fe0000005047810 */ /* 0x000fc600017e6408 */
[----:B------:R-:W-:Y:S01]  /*0f10*/  @P1 IMAD.MOV R6, RZ, RZ, -R6 ;  /* 0x000000ffff061224 */ /* 0x000fe200078e0a06 */
[----:B------:R-:W-:-:S07]  /*0f20*/  LOP3.LUT R7, R4, R7, RZ, 0xfc, !PT ;  /* 0x0000000704077212 */ /* 0x000fce00078efcff */
.L_x_132:
[----:B------:R-:W-:Y:S02]  /*0f30*/  IMAD.MOV.U32 R23, RZ, RZ, 0x0 ;  /* 0x00000000ff177424 */ /* 0x000fe400078e00ff */
[----:B------:R-:W-:Y:S02]  /*0f40*/  IMAD.MOV.U32 R4, RZ, RZ, R6 ;  /* 0x000000ffff047224 */ /* 0x000fe400078e0006 */
[----:B------:R-:W-:Y:S01]  /*0f50*/  IMAD.MOV.U32 R6, RZ, RZ, R0 ;  /* 0x000000ffff067224 */ /* 0x000fe200078e0000 */
[----:B------:R-:W-:Y:S06]  /*0f60*/  RET.REL.NODEC R22 `(kick_single_harmonic) ;  /* 0xfffffff016247950 */ /* 0x000fec0003c3ffff */
.L_x_139:
        /* <DEDUP_REMOVED lines=9> */
.L_x_154:


//--------------------- .text.drift_simple        --------------------------
	.section	.text.drift_simple,"ax",@progbits
	.align	128
        .global         drift_simple
        .type           drift_simple,@function
        .size           drift_simple,(.L_x_155 - drift_simple)
        .other          drift_simple,@"STO_CUDA_ENTRY STV_DEFAULT"
drift_simple:
.text.drift_simple:
[----:B------:R-:W-:Y:S08]  /*0000*/  LDC R1, c[0x0][0x37c] ;  /* 0x0000df00ff017b82 */ /* 0x000ff00000000800 */
[----:B------:R-:W0:Y:S01]  /*0010*/  LDC.64 R4, c[0x0][0x3a0] ;  /* 0x0000e800ff047b82 */ /* 0x000e220000000a00 */
[----:B------:R-:W1:Y:S01]  /*0020*/  S2R R0, SR_TID.X ;  /* 0x0000000000007919 */ /* 0x000e620000002100 */
[----:B------:R-:W1:Y:S06]  /*0030*/  LDCU UR4, c[0x0][0x360] ;  /* 0x00006c00ff0477ac */ /* 0x000e6c0008000800 */
[----:B------:R-:W2:Y:S08]  /*0040*/  LDC.64 R2, c[0x0][0x3a8] ;  /* 0x0000ea00ff027b82 */ /* 0x000eb00000000a00 */
[----:B------:R-:W3:Y:S01]  /*0050*/  LDC.64 R10, c[0x0][0x390] ;  /* 0x0000e400ff0a7b82 */ /* 0x000ee20000000a00 */
[----:B0-----:R-:W-:-:S07]  /*0060*/  DMUL R4, R4, R4 ;  /* 0x0000000404047228 */ /* 0x001fce0000000000 */
[----:B------:R-:W3:Y:S01]  /*0070*/  LDC.64 R12, c[0x0][0x398] ;  /* 0x0000e600ff0c7b82 */ /* 0x000ee20000000a00 */
[----:B--2---:R-:W-:Y:S01]  /*0080*/  DMUL R4, R4, R2 ;  /* 0x0000000204047228 */ /* 0x004fe20000000000 */
[----:B------:R-:W-:-:S05]  /*0090*/  IMAD.MOV.U32 R2, RZ, RZ, 0x1 ;  /* 0x00000001ff027424 */ /* 0x000fca00078e00ff */
[----:B------:R-:W0:Y:S02]  /*00a0*/  MUFU.RCP64H R3, R5 ;  /* 0x0000000500037308 */ /* 0x000e240000001800 */
[----:B0-----:R-:W-:-:S08]  /*00b0*/  DFMA R6, -R4, R2, 1 ;  /* 0x3ff000000406742b */ /* 0x001fd00000000102 */
[----:B------:R-:W-:-:S08]  /*00c0*/  DFMA R6, R6, R6, R6 ;  /* 0x000000060606722b */ /* 0x000fd00000000006 */
[----:B------:R-:W-:Y:S02]  /*00d0*/  DFMA R2, R2, R6, R2 ;  /* 0x000000060202722b */ /* 0x000fe40000000002 */
[----:B---3--:R-:W-:Y:S01]  /*00e0*/  DMUL R6, R10, R12 ;  /* 0x0000000c0a067228 */ /* 0x008fe20000000000 */
[----:B------:R-:W1:Y:S05]  /*00f0*/  S2R R13, SR_CTAID.X ;  /* 0x00000000000d7919 */ /* 0x000e6a0000002500 */
[----:B------:R-:W-:-:S04]  /*0100*/  DFMA R8, -R4, R2, 1 ;  /* 0x3ff000000408742b */ /* 0x000fc80000000102 */
[----:B------:R-:W-:-:S04]  /*0110*/  FSETP.GEU.AND P1, PT, |R7|, 6.5827683646048100446e-37, PT ;  /* 0x036000000700780b */ /* 0x000fc80003f2e200 */
[----:B------:R-:W-:-:S08]  /*0120*/  DFMA R2, R2, R8, R2 ;  /* 0x000000080202722b */ /* 0x000fd00000000002 */
[----:B------:R-:W-:-:S08]  /*0130*/  DMUL R8, R6, R2 ;  /* 0x0000000206087228 */ /* 0x000fd00000000000 */
[----:B------:R-:W-:Y:S01]  /*0140*/  DFMA R10, -R4, R8, R6 ;  /* 0x00000008040a722b */ /* 0x000fe20000000106 */
[----:B-1----:R-:W-:-:S07]  /*0150*/  IMAD R0, R13, UR4, R0 ;  /* 0x000000040d007c24 */ /* 0x002fce000f8e0200 */
[----:B------:R-:W-:-:S10]  /*0160*/  DFMA R2, R2, R10, R8 ;  /* 0x0000000a0202722b */ /* 0x000fd40000000008 */
[----:B------:R-:W-:-:S05]  /*0170*/  FFMA R8, RZ, R5, R3 ;  /* 0x00000005ff087223 */ /* 0x000fca0000000003 */
[----:B------:R-:W-:-:S13]  /*0180*/  FSETP.GT.AND P0, PT, |R8|, 1.469367938527859385e-39, PT ;  /* 0x001000000800780b */ /* 0x000fda0003f04200 */
[----:B------:R-:W-:Y:S05]  /*0190*/  @P0 BRA P1, `(.L_x_140) ;  /* 0x0000000000080947 */ /* 0x000fea0000800000 */
[----:B------:R-:W-:-:S07]  /*01a0*/  MOV R10, 0x1c0 ;  /* 0x000001c0000a7802 */ /* 0x000fce0000000f00 */
[----:B------:R-:W-:Y:S05]  /*01b0*/  CALL.REL.NOINC `($__internal_4_$__cuda_sm20_div_rn_f64_full) ;  /* 0x0000000000487944 */ /* 0x000fea0003c00000 */
.L_x_140:
[----:B------:R-:W0:Y:S02]  /*01c0*/  LDCU UR8, c[0x0][0x3b0] ;  /* 0x00007600ff0877ac */ /* 0x000e240008000800 */
[----:B0-----:R-:W-:-:S13]  /*01d0*/  ISETP.GE.AND P0, PT, R0, UR8, PT ;  /* 0x0000000800007c0c */ /* 0x001fda000bf06270 */
[----:B------:R-:W-:Y:S05]  /*01e0*/  @P0 EXIT ;  /* 0x000000000000094d */ /* 0x000fea0003800000 */
[----:B------:R-:W0:Y:S01]  /*01f0*/  LDC.64 R12, c[0x0][0x380] ;  /* 0x0000e000ff0c7b82 */ /* 0x000e220000000a00 */
[----:B------:R-:W1:Y:S01]  /*0200*/  LDCU UR5, c[0x0][0x370] ;  /* 0x00006e00ff0577ac */ /* 0x000e620008000800 */
[----:B------:R-:W2:Y:S06]  /*0210*/  LDCU.64 UR6, c[0x0][0x358] ;  /* 0x00006b00ff0677ac */ /* 0x000eac0008000a00 */
[----:B------:R-:W3:Y:S01]  /*0220*/  LDC.64 R10, c[0x0][0x388] ;  /* 0x0000e200ff0a7b82 */ /* 0x000ee20000000a00 */
[----:B-1----:R-:W-:-:S12]  /*0230*/  UIMAD UR4, UR4, UR5, URZ ;  /* 0x00000005040472a4 */ /* 0x002fd8000f8e02ff */
.L_x_141:
[----:B---3--:R-:W-:-:S04]  /*0240*/  IMAD.WIDE R4, R0, 0x8, R10 ;  /* 0x0000000800047825 */ /* 0x008fc800078e020a */
[C---:B01----:R-:W-:Y:S02]  /*0250*/  IMAD.WIDE R6, R0.reuse, 0x8, R12 ;  /* 0x0000000800067825 */ /* 0x043fe400078e020c */
[----:B--2---:R-:W2:Y:S04]  /*0260*/  LDG.E.64.CONSTANT R4, desc[UR6][R4.64] ;  /* 0x0000000604047981 */ /* 0x004ea8000c1e9b00 */
[----:B------:R-:W2:Y:S01]  /*0270*/  LDG.E.64 R8, desc[UR6][R6.64] ;  /* 0x0000000606087981 */ /* 0x000ea2000c1e1b00 */
[----:B------:R-:W-:-:S05]  /*0280*/  VIADD R0, R0, UR4 ;  /* 0x0000000400007c36 */ /* 0x000fca0008000000 */
[----:B------:R-:W-:Y:S01]  /*0290*/  ISETP.GE.AND P0, PT, R0, UR8, PT ;  /* 0x0000000800007c0c */ /* 0x000fe2000bf06270 */
[----:B--2---:R-:W-:-:S07]  /*02a0*/  DFMA R8, R4, R2, R8 ;  /* 0x000000020408722b */ /* 0x004fce0000000008 */
[----:B------:R1:W-:Y:S05]  /*02b0*/  STG.E.64 desc[UR6][R6.64], R8 ;  /* 0x0000000806007986 */ /* 0x0003ea000c101b06 */
[----:B------:R-:W-:Y:S05]  /*02c0*/  @!P0 BRA `(.L_x_141) ;  /* 0xfffffffc00dc8947 */ /* 0x000fea000383ffff */
[----:B------:R-:W-:Y:S05]  /*02d0*/  EXIT ;  /* 0x000000000000794d */ /* 0x000fea0003800000 */
        .weak           $__internal_4_$__cuda_sm20_div_rn_f64_full
        .type           $__internal_4_$__cuda_sm20_div_rn_f64_full,@function
        .size           $__internal_4_$__cuda_sm20_div_rn_f64_full,(.L_x_155 - $__internal_4_$__cuda_sm20_div_rn_f64_full)
$__internal_4_$__cuda_sm20_div_rn_f64_full:
        /* <DEDUP_REMOVED lines=30> */
.L_x_142:
        /* <DEDUP_REMOVED lines=37> */
.L_x_143:
        /* <DEDUP_REMOVED lines=16> */
.L_x_146:
[----:B------:R-:W-:Y:S01]  /*0810*/  LOP3.LUT R15, R5, 0x80000, RZ, 0xfc, !PT ;  /* 0x00080000050f7812 */ /* 0x000fe200078efcff */
[----:B------:R-:W-:Y:S01]  /*0820*/  IMAD.MOV.U32 R14, RZ, RZ, R4 ;  /* 0x000000ffff0e7224 */ /* 0x000fe200078e0004 */
[----:B------:R-:W-:Y:S06]  /*0830*/  BRA `(.L_x_144) ;  /* 0x0000000000087947 */ /* 0x000fec0003800000 */
.L_x_145:
[----:B------:R-:W-:Y:S01]  /*0840*/  LOP3.LUT R15, R7, 0x80000, RZ, 0xfc, !PT ;  /* 0x00080000070f7812 */ /* 0x000fe200078efcff */
[----:B------:R-:W-:-:S07]  /*0850*/  IMAD.MOV.U32 R14, RZ, RZ, R6 ;  /* 0x000000ffff0e7224 */ /* 0x000fce00078e0006 */
.L_x_144:
[----:B------:R-:W-:Y:S02]  /*0860*/  IMAD.MOV.U32 R11, RZ, RZ, 0x0 ;  /* 0x00000000ff0b7424 */ /* 0x000fe400078e00ff */
[----:B------:R-:W-:Y:S02]  /*0870*/  IMAD.MOV.U32 R2, RZ, RZ, R14 ;  /* 0x000000ffff027224 */ /* 0x000fe400078e000e */
[----:B------:R-:W-:Y:S01]  /*0880*/  IMAD.MOV.U32 R3, RZ, RZ, R15 ;  /* 0x000000ffff037224 */ /* 0x000fe200078e000f */
[----:B------:R-:W-:Y:S06]  /*0890*/  RET.REL.NODEC R10 `(drift_simple) ;  /* 0xfffffff40ad87950 */ /* 0x000fec0003c3ffff */
.L_x_147:
        /* <DEDUP_REMOVED lines=14> */
.L_x_155:


//--------------------- .nv.global.init           --------------------------
	.section	.nv.global.init,"aw",@progbits
	.align	16
.nv.global.init:
	.type		__cudart_sin_cos_coeffs,@object
	.size		__cudart_sin_cos_coeffs,(__cudart_i2opi_d - __cudart_sin_cos_coeffs)
__cudart_sin_cos_coeffs:
        /*0000*/ 	.byte	0x46, 0xd2, 0xb0, 0x2c, 0xf1, 0xe5, 0x5a, 0xbe, 0x92, 0xe3, 0xac, 0x69, 0xe3, 0x1d, 0xc7, 0x3e
        /*0010*/ 	.byte	0xa1, 0x62, 0xdb, 0x19, 0xa0, 0x01, 0x2a, 0xbf, 0x18, 0x08, 0x11, 0x11, 0x11, 0x11, 0x81, 0x3f
        /*0020*/ 	.byte	0x54, 0x55, 0x55, 0x55, 0x55, 0x55, 0xc5, 0xbf, 0x00, 0x00, 0x00, 0x00, 0x00, 0x00, 0x00, 0x00
        /*0030*/ 	.byte	0x00, 0x00, 0x00, 0x00, 0x00, 0x00, 0x00, 0x00, 0x64, 0x81, 0xfd, 0x20, 0x83, 0xff, 0xa8, 0xbd
        /*0040*/ 	.byte	0x28, 0x85, 0xef, 0xc1, 0xa7, 0xee, 0x21, 0x3e, 0xd9, 0xe6, 0x06, 0x8e, 0x4f, 0x7e, 0x92, 0xbe
        /*0050*/ 	.byte	0xe9, 0xbc, 0xdd, 0x19, 0xa0, 0x01, 0xfa, 0x3e, 0x47, 0x5d, 0xc1, 0x16, 0x6c, 0xc1, 0x56, 0xbf
        /*0060*/ 	.byte	0x51, 0x55, 0x55, 0x55, 0x55, 0x55, 0xa5, 0x3f, 0x00, 0x00, 0x00, 0x00, 0x00, 0x00, 0xe0, 0xbf
        /*0070*/ 	.byte	0x00, 0x00, 0x00, 0x00, 0x00, 0x00, 0xf0, 0x3f, 0x00, 0x00, 0x00, 0x00, 0x00, 0x00, 0x00, 0x00
	.type		__cudart_i2opi_d,@object
	.size		__cudart_i2opi_d,(.L_0 - __cudart_i2opi_d)
__cudart_i2opi_d:
        /* <DEDUP_REMOVED lines=9> */
.L_0:


//--------------------- .nv.shared.lik_only_gm_comp --------------------------
	.section	.nv.shared.lik_only_gm_comp,"aw",@nobits
	.sectionflags	@""
	.align	16
	.zero		1024


//--------------------- .nv.shared.reserved.0     --------------------------
	.section	.nv.shared.reserved.0,"aw",@nobits
	.weak		__nv_reservedSMEM_offset_0_alias
	.size		__nv_reservedSMEM_offset_0_alias, 0, 64
	.other		__nv_reservedSMEM_offset_0_alias,@"STO_CUDA_RESERVED_SHARED STV_DEFAULT"
__nv_reservedSMEM_offset_0_alias:
	.zero		0
	.zero		64


//--------------------- .nv.shared.lik_only_gm_copy --------------------------
	.section	.nv.shared.lik_only_gm_copy,"aw",@nobits
	.sectionflags	@""
	.align	16
	.zero		1024


//--------------------- .nv.shared.sm_histogram   --------------------------
	.section	.nv.shared.sm_histogram,"aw",@nobits
	.sectionflags	@""
	.align	16
	.zero		1024


//--------------------- .nv.shared.hybrid_histogram --------------------------
	.section	.nv.shared.hybrid_histogram,"aw",@nobits
	.sectionflags	@""
	.align	16
	.zero		1024


//--------------------- .nv.shared.beam_phase     --------------------------
	.section	.nv.shared.beam_phase,"aw",@nobits
	.sectionflags	@""
	.align	16
	.zero		1024


//--------------------- .nv.shared.kick_multi_harmonic --------------------------
	.section	.nv.shared.kick_multi_harmonic,"aw",@nobits
	.sectionflags	@""
	.align	16
	.zero		1024


//--------------------- .nv.shared.kick_single_harmonic --------------------------
	.section	.nv.shared.kick_single_harmonic,"aw",@nobits
	.sectionflags	@""
	.align	16
	.zero		1024


//--------------------- .nv.shared.drift_simple   --------------------------
	.section	.nv.shared.drift_simple,"aw",@nobits
	.sectionflags	@""
	.align	16
	.zero		1024


//--------------------- .nv.constant0.lik_only_gm_comp --------------------------
	.section	.nv.constant0.lik_only_gm_comp,"a",@progbits
	.sectionflags	@""
	.align	4
.nv.constant0.lik_only_gm_comp:
	.zero		960


//--------------------- .nv.constant0.lik_only_gm_copy --------------------------
	.section	.nv.constant0.lik_only_gm_copy,"a",@progbits
	.sectionflags	@""
	.align	4
.nv.constant0.lik_only_gm_copy:
	.zero		960


//--------------------- .nv.constant0.sm_histogram --------------------------
	.section	.nv.constant0.sm_histogram,"a",@progbits
	.sectionflags	@""
	.align	4
.nv.constant0.sm_histogram:
	.zero		936


//--------------------- .nv.constant0.hybrid_histogram --------------------------
	.section	.nv.constant0.hybrid_histogram,"a",@progbits
	.sectionflags	@""
	.align	4
.nv.constant0.hybrid_histogram:
	.zero		940


//--------------------- .nv.constant0.beam_phase  --------------------------
	.section	.nv.constant0.beam_phase,"a",@progbits
	.sectionflags	@""
	.align	4
.nv.constant0.beam_phase:
	.zero		956


//--------------------- .nv.constant0.kick_multi_harmonic --------------------------
	.section	.nv.constant0.kick_multi_harmonic,"a",@progbits
	.sectionflags	@""
	.align	4
.nv.constant0.kick_multi_harmonic:
	.zero		968


//--------------------- .nv.constant0.kick_single_harmonic --------------------------
	.section	.nv.constant0.kick_single_harmonic,"a",@progbits
	.sectionflags	@""
	.align	4
.nv.constant0.kick_single_harmonic:
	.zero		960


//--------------------- .nv.constant0.drift_simple --------------------------
	.section	.nv.constant0.drift_simple,"a",@progbits
	.sectionflags	@""
	.align	4
.nv.constant0.drift_simple:
	.zero		948


//--------------------- SYMBOLS --------------------------

	.type		.nv.reservedSmem.offset0,@object
	.size		.nv.reservedSmem.offset0,0x4
	.type		.nv.reservedSmem.cap,@object
	.size		.nv.reservedSmem.cap,0x4
